//
// Generated by NVIDIA NVVM Compiler
//
// Compiler Build ID: CL-36424714
// Cuda compilation tools, release 13.0, V13.0.88
// Based on NVVM 20.0.0
//

.version 9.0
.target sm_100
.address_size 64

	// .globl	_Z28single_iteration_cuda_cornerPfS_S_iifffff

.visible .entry _Z28single_iteration_cuda_cornerPfS_S_iifffff(
	.param .u64 .ptr .align 1 _Z28single_iteration_cuda_cornerPfS_S_iifffff_param_0,
	.param .u64 .ptr .align 1 _Z28single_iteration_cuda_cornerPfS_S_iifffff_param_1,
	.param .u64 .ptr .align 1 _Z28single_iteration_cuda_cornerPfS_S_iifffff_param_2,
	.param .u32 _Z28single_iteration_cuda_cornerPfS_S_iifffff_param_3,
	.param .u32 _Z28single_iteration_cuda_cornerPfS_S_iifffff_param_4,
	.param .f32 _Z28single_iteration_cuda_cornerPfS_S_iifffff_param_5,
	.param .f32 _Z28single_iteration_cuda_cornerPfS_S_iifffff_param_6,
	.param .f32 _Z28single_iteration_cuda_cornerPfS_S_iifffff_param_7,
	.param .f32 _Z28single_iteration_cuda_cornerPfS_S_iifffff_param_8,
	.param .f32 _Z28single_iteration_cuda_cornerPfS_S_iifffff_param_9
)
{
	.reg .pred 	%p<11>;
	.reg .b32 	%r<14>;
	.reg .b32 	%f<57>;
	.reg .b64 	%rd<32>;

	ld.param.u64 	%rd4, [_Z28single_iteration_cuda_cornerPfS_S_iifffff_param_0];
	ld.param.u64 	%rd5, [_Z28single_iteration_cuda_cornerPfS_S_iifffff_param_1];
	ld.param.u64 	%rd6, [_Z28single_iteration_cuda_cornerPfS_S_iifffff_param_2];
	ld.param.u32 	%r3, [_Z28single_iteration_cuda_cornerPfS_S_iifffff_param_3];
	ld.param.u32 	%r4, [_Z28single_iteration_cuda_cornerPfS_S_iifffff_param_4];
	ld.param.f32 	%f1, [_Z28single_iteration_cuda_cornerPfS_S_iifffff_param_5];
	ld.param.f32 	%f2, [_Z28single_iteration_cuda_cornerPfS_S_iifffff_param_6];
	ld.param.f32 	%f3, [_Z28single_iteration_cuda_cornerPfS_S_iifffff_param_7];
	ld.param.f32 	%f4, [_Z28single_iteration_cuda_cornerPfS_S_iifffff_param_8];
	cvta.to.global.u64 	%rd1, %rd4;
	cvta.to.global.u64 	%rd2, %rd5;
	cvta.to.global.u64 	%rd3, %rd6;
	mov.u32 	%r1, %ctaid.x;
	mov.u32 	%r2, %tid.x;
	or.b32  	%r5, %r1, %r2;
	setp.ne.s32 	%p1, %r5, 0;
	@%p1 bra 	$L__BB0_2;
	ld.global.f32 	%f44, [%rd3];
	ld.global.f32 	%f45, [%rd2+4];
	ld.global.f32 	%f46, [%rd2];
	sub.f32 	%f47, %f45, %f46;
	fma.rn.f32 	%f48, %f2, %f47, %f44;
	mul.wide.s32 	%rd30, %r4, 4;
	add.s64 	%rd31, %rd2, %rd30;
	ld.global.f32 	%f49, [%rd31];
	sub.f32 	%f50, %f49, %f46;
	fma.rn.f32 	%f51, %f3, %f50, %f48;
	mov.f32 	%f52, 0f42A00000;
	sub.f32 	%f53, %f52, %f46;
	fma.rn.f32 	%f54, %f4, %f53, %f51;
	ld.global.f32 	%f55, [%rd1];
	fma.rn.f32 	%f56, %f1, %f54, %f55;
	st.global.f32 	[%rd1], %f56;
	bra.uni 	$L__BB0_8;
$L__BB0_2:
	setp.ne.s32 	%p2, %r1, 1;
	setp.ne.s32 	%p3, %r2, 0;
	or.pred  	%p4, %p2, %p3;
	@%p4 bra 	$L__BB0_4;
	mul.wide.s32 	%rd25, %r4, 4;
	add.s64 	%rd26, %rd3, %rd25;
	ld.global.f32 	%f31, [%rd26+-4];
	add.s64 	%rd27, %rd2, %rd25;
	ld.global.f32 	%f32, [%rd27+-8];
	ld.global.f32 	%f33, [%rd27+-4];
	sub.f32 	%f34, %f32, %f33;
	fma.rn.f32 	%f35, %f2, %f34, %f31;
	add.s64 	%rd28, %rd27, %rd25;
	ld.global.f32 	%f36, [%rd28+-4];
	sub.f32 	%f37, %f36, %f33;
	fma.rn.f32 	%f38, %f3, %f37, %f35;
	mov.f32 	%f39, 0f42A00000;
	sub.f32 	%f40, %f39, %f33;
	fma.rn.f32 	%f41, %f4, %f40, %f38;
	add.s64 	%rd29, %rd1, %rd25;
	ld.global.f32 	%f42, [%rd29+-4];
	fma.rn.f32 	%f43, %f1, %f41, %f42;
	st.global.f32 	[%rd29+-4], %f43;
	bra.uni 	$L__BB0_8;
$L__BB0_4:
	setp.ne.s32 	%p5, %r2, 0;
	setp.ne.s32 	%p6, %r1, 2;
	or.pred  	%p7, %p6, %p5;
	@%p7 bra 	$L__BB0_6;
	add.s32 	%r9, %r3, -1;
	mul.lo.s32 	%r10, %r9, %r4;
	cvt.s64.s32 	%rd13, %r10;
	cvt.s64.s32 	%rd14, %r4;
	add.s64 	%rd15, %rd13, %rd14;
	shl.b64 	%rd16, %rd15, 2;
	add.s64 	%rd17, %rd3, %rd16;
	ld.global.f32 	%f18, [%rd17+-4];
	add.s64 	%rd18, %rd16, %rd2;
	ld.global.f32 	%f19, [%rd18+-8];
	ld.global.f32 	%f20, [%rd18+-4];
	sub.f32 	%f21, %f19, %f20;
	fma.rn.f32 	%f22, %f2, %f21, %f18;
	sub.s32 	%r11, %r10, %r4;
	cvt.s64.s32 	%rd19, %r11;
	add.s64 	%rd20, %rd19, %rd14;
	shl.b64 	%rd21, %rd20, 2;
	add.s64 	%rd22, %rd2, %rd21;
	ld.global.f32 	%f23, [%rd22+-4];
	sub.f32 	%f24, %f23, %f20;
	fma.rn.f32 	%f25, %f3, %f24, %f22;
	mov.f32 	%f26, 0f42A00000;
	sub.f32 	%f27, %f26, %f20;
	fma.rn.f32 	%f28, %f4, %f27, %f25;
	shl.b32 	%r12, %r4, 1;
	add.s32 	%r13, %r11, %r12;
	mul.wide.s32 	%rd23, %r13, 4;
	add.s64 	%rd24, %rd1, %rd23;
	ld.global.f32 	%f29, [%rd24+-4];
	fma.rn.f32 	%f30, %f1, %f28, %f29;
	st.global.f32 	[%rd24+-4], %f30;
	bra.uni 	$L__BB0_8;
$L__BB0_6:
	setp.ne.s32 	%p8, %r2, 0;
	setp.ne.s32 	%p9, %r1, 3;
	or.pred  	%p10, %p9, %p8;
	@%p10 bra 	$L__BB0_8;
	add.s32 	%r6, %r3, -1;
	mul.lo.s32 	%r7, %r6, %r4;
	mul.wide.s32 	%rd7, %r7, 4;
	add.s64 	%rd8, %rd3, %rd7;
	ld.global.f32 	%f5, [%rd8];
	add.s64 	%rd9, %rd2, %rd7;
	ld.global.f32 	%f6, [%rd9+4];
	ld.global.f32 	%f7, [%rd9];
	sub.f32 	%f8, %f6, %f7;
	fma.rn.f32 	%f9, %f2, %f8, %f5;
	sub.s32 	%r8, %r7, %r4;
	mul.wide.s32 	%rd10, %r8, 4;
	add.s64 	%rd11, %rd2, %rd10;
	ld.global.f32 	%f10, [%rd11];
	sub.f32 	%f11, %f10, %f7;
	fma.rn.f32 	%f12, %f3, %f11, %f9;
	mov.f32 	%f13, 0f42A00000;
	sub.f32 	%f14, %f13, %f7;
	fma.rn.f32 	%f15, %f4, %f14, %f12;
	add.s64 	%rd12, %rd1, %rd7;
	ld.global.f32 	%f16, [%rd12];
	fma.rn.f32 	%f17, %f1, %f15, %f16;
	st.global.f32 	[%rd12], %f17;
$L__BB0_8:
	ret;

}
	// .globl	_Z26single_iteration_cuda_edgePfS_S_iifffff
.visible .entry _Z26single_iteration_cuda_edgePfS_S_iifffff(
	.param .u64 .ptr .align 1 _Z26single_iteration_cuda_edgePfS_S_iifffff_param_0,
	.param .u64 .ptr .align 1 _Z26single_iteration_cuda_edgePfS_S_iifffff_param_1,
	.param .u64 .ptr .align 1 _Z26single_iteration_cuda_edgePfS_S_iifffff_param_2,
	.param .u32 _Z26single_iteration_cuda_edgePfS_S_iifffff_param_3,
	.param .u32 _Z26single_iteration_cuda_edgePfS_S_iifffff_param_4,
	.param .f32 _Z26single_iteration_cuda_edgePfS_S_iifffff_param_5,
	.param .f32 _Z26single_iteration_cuda_edgePfS_S_iifffff_param_6,
	.param .f32 _Z26single_iteration_cuda_edgePfS_S_iifffff_param_7,
	.param .f32 _Z26single_iteration_cuda_edgePfS_S_iifffff_param_8,
	.param .f32 _Z26single_iteration_cuda_edgePfS_S_iifffff_param_9
)
{
	.reg .pred 	%p<8>;
	.reg .b32 	%r<42>;
	.reg .b32 	%f<57>;
	.reg .b64 	%rd<43>;
	.reg .b64 	%fd<61>;

	ld.param.u64 	%rd4, [_Z26single_iteration_cuda_edgePfS_S_iifffff_param_0];
	ld.param.u64 	%rd5, [_Z26single_iteration_cuda_edgePfS_S_iifffff_param_1];
	ld.param.u64 	%rd6, [_Z26single_iteration_cuda_edgePfS_S_iifffff_param_2];
	ld.param.u32 	%r10, [_Z26single_iteration_cuda_edgePfS_S_iifffff_param_3];
	ld.param.u32 	%r11, [_Z26single_iteration_cuda_edgePfS_S_iifffff_param_4];
	ld.param.f32 	%f1, [_Z26single_iteration_cuda_edgePfS_S_iifffff_param_5];
	ld.param.f32 	%f2, [_Z26single_iteration_cuda_edgePfS_S_iifffff_param_6];
	ld.param.f32 	%f3, [_Z26single_iteration_cuda_edgePfS_S_iifffff_param_7];
	ld.param.f32 	%f4, [_Z26single_iteration_cuda_edgePfS_S_iifffff_param_8];
	cvta.to.global.u64 	%rd1, %rd4;
	cvta.to.global.u64 	%rd2, %rd5;
	cvta.to.global.u64 	%rd3, %rd6;
	add.s32 	%r12, %r10, -2;
	cvt.rn.f64.s32 	%fd1, %r12;
	mov.u32 	%r1, %ntid.x;
	cvt.rn.f64.u32 	%fd2, %r1;
	div.rn.f64 	%fd3, %fd1, %fd2;
	cvt.rpi.f64.f64 	%fd4, %fd3;
	cvt.rzi.s32.f64 	%r2, %fd4;
	mov.u32 	%r3, %ctaid.x;
	setp.ge.u32 	%p1, %r3, %r2;
	@%p1 bra 	$L__BB1_3;
	mov.u32 	%r39, %tid.x;
	mad.lo.s32 	%r4, %r1, %r3, %r39;
	add.s32 	%r5, %r4, 1;
	add.s32 	%r40, %r11, -1;
	setp.ge.s32 	%p7, %r5, %r40;
	@%p7 bra 	$L__BB1_11;
	cvt.f64.f32 	%fd47, %f1;
	mul.wide.s32 	%rd37, %r4, 4;
	add.s64 	%rd38, %rd3, %rd37;
	ld.global.f32 	%f44, [%rd38+4];
	cvt.f64.f32 	%fd48, %f44;
	add.s64 	%rd39, %rd2, %rd37;
	ld.global.f32 	%f45, [%rd39+8];
	ld.global.f32 	%f46, [%rd39];
	add.f32 	%f47, %f45, %f46;
	cvt.f64.f32 	%fd49, %f47;
	ld.global.f32 	%f48, [%rd39+4];
	cvt.f64.f32 	%fd50, %f48;
	add.f64 	%fd51, %fd50, %fd50;
	sub.f64 	%fd52, %fd49, %fd51;
	cvt.f64.f32 	%fd53, %f2;
	fma.rn.f64 	%fd54, %fd52, %fd53, %fd48;
	add.s32 	%r41, %r11, %r5;
	mul.wide.s32 	%rd40, %r41, 4;
	add.s64 	%rd41, %rd2, %rd40;
	ld.global.f32 	%f49, [%rd41];
	sub.f32 	%f50, %f49, %f48;
	mul.f32 	%f51, %f3, %f50;
	cvt.f64.f32 	%fd55, %f51;
	add.f64 	%fd56, %fd54, %fd55;
	mov.f32 	%f52, 0f42A00000;
	sub.f32 	%f53, %f52, %f48;
	mul.f32 	%f54, %f4, %f53;
	cvt.f64.f32 	%fd57, %f54;
	add.f64 	%fd58, %fd56, %fd57;
	add.s64 	%rd42, %rd1, %rd37;
	ld.global.f32 	%f55, [%rd42+4];
	cvt.f64.f32 	%fd59, %f55;
	fma.rn.f64 	%fd60, %fd58, %fd47, %fd59;
	cvt.rn.f32.f64 	%f56, %fd60;
	st.global.f32 	[%rd42+4], %f56;
	bra.uni 	$L__BB1_11;
$L__BB1_3:
	shl.b32 	%r6, %r2, 1;
	setp.ge.u32 	%p2, %r3, %r6;
	@%p2 bra 	$L__BB1_6;
	sub.s32 	%r31, %r3, %r2;
	mov.u32 	%r32, %tid.x;
	mad.lo.s32 	%r33, %r31, %r1, %r32;
	add.s32 	%r7, %r33, 1;
	add.s32 	%r34, %r10, -1;
	setp.ge.s32 	%p6, %r7, %r34;
	@%p6 bra 	$L__BB1_11;
	cvt.f64.f32 	%fd33, %f1;
	mul.lo.s32 	%r35, %r7, %r11;
	cvt.s64.s32 	%rd22, %r35;
	cvt.s64.s32 	%rd23, %r11;
	add.s64 	%rd24, %rd22, %rd23;
	shl.b64 	%rd25, %rd24, 2;
	add.s64 	%rd26, %rd3, %rd25;
	ld.global.f32 	%f31, [%rd26+-4];
	cvt.f64.f32 	%fd34, %f31;
	add.s32 	%r36, %r35, %r11;
	cvt.s64.s32 	%rd27, %r36;
	add.s64 	%rd28, %rd27, %rd23;
	shl.b64 	%rd29, %rd28, 2;
	add.s64 	%rd30, %rd2, %rd29;
	ld.global.f32 	%f32, [%rd30+-4];
	shl.b32 	%r37, %r11, 1;
	sub.s32 	%r38, %r36, %r37;
	cvt.s64.s32 	%rd31, %r38;
	add.s64 	%rd32, %rd31, %rd23;
	shl.b64 	%rd33, %rd32, 2;
	add.s64 	%rd34, %rd2, %rd33;
	ld.global.f32 	%f33, [%rd34+-4];
	add.f32 	%f34, %f32, %f33;
	cvt.f64.f32 	%fd35, %f34;
	add.s64 	%rd35, %rd2, %rd25;
	ld.global.f32 	%f35, [%rd35+-4];
	cvt.f64.f32 	%fd36, %f35;
	add.f64 	%fd37, %fd36, %fd36;
	sub.f64 	%fd38, %fd35, %fd37;
	cvt.f64.f32 	%fd39, %f3;
	fma.rn.f64 	%fd40, %fd38, %fd39, %fd34;
	ld.global.f32 	%f36, [%rd35+-8];
	sub.f32 	%f37, %f36, %f35;
	mul.f32 	%f38, %f2, %f37;
	cvt.f64.f32 	%fd41, %f38;
	add.f64 	%fd42, %fd40, %fd41;
	mov.f32 	%f39, 0f42A00000;
	sub.f32 	%f40, %f39, %f35;
	mul.f32 	%f41, %f4, %f40;
	cvt.f64.f32 	%fd43, %f41;
	add.f64 	%fd44, %fd42, %fd43;
	add.s64 	%rd36, %rd1, %rd25;
	ld.global.f32 	%f42, [%rd36+-4];
	cvt.f64.f32 	%fd45, %f42;
	fma.rn.f64 	%fd46, %fd44, %fd33, %fd45;
	cvt.rn.f32.f64 	%f43, %fd46;
	st.global.f32 	[%rd36+-4], %f43;
	bra.uni 	$L__BB1_11;
$L__BB1_6:
	mul.lo.s32 	%r13, %r2, 3;
	setp.ge.u32 	%p3, %r3, %r13;
	@%p3 bra 	$L__BB1_9;
	sub.s32 	%r22, %r3, %r6;
	mov.u32 	%r23, %tid.x;
	mad.lo.s32 	%r24, %r22, %r1, %r23;
	add.s32 	%r8, %r24, 1;
	add.s32 	%r25, %r11, -1;
	setp.ge.s32 	%p5, %r8, %r25;
	@%p5 bra 	$L__BB1_11;
	add.s32 	%r26, %r10, -1;
	cvt.f64.f32 	%fd19, %f1;
	mul.lo.s32 	%r27, %r26, %r11;
	add.s32 	%r28, %r8, %r27;
	mul.wide.s32 	%rd16, %r28, 4;
	add.s64 	%rd17, %rd3, %rd16;
	ld.global.f32 	%f18, [%rd17];
	cvt.f64.f32 	%fd20, %f18;
	add.s64 	%rd18, %rd2, %rd16;
	ld.global.f32 	%f19, [%rd18+4];
	ld.global.f32 	%f20, [%rd18+-4];
	add.f32 	%f21, %f19, %f20;
	cvt.f64.f32 	%fd21, %f21;
	ld.global.f32 	%f22, [%rd18];
	cvt.f64.f32 	%fd22, %f22;
	add.f64 	%fd23, %fd22, %fd22;
	sub.f64 	%fd24, %fd21, %fd23;
	cvt.f64.f32 	%fd25, %f2;
	fma.rn.f64 	%fd26, %fd24, %fd25, %fd20;
	sub.s32 	%r29, %r27, %r11;
	add.s32 	%r30, %r8, %r29;
	mul.wide.s32 	%rd19, %r30, 4;
	add.s64 	%rd20, %rd2, %rd19;
	ld.global.f32 	%f23, [%rd20];
	sub.f32 	%f24, %f23, %f22;
	mul.f32 	%f25, %f3, %f24;
	cvt.f64.f32 	%fd27, %f25;
	add.f64 	%fd28, %fd26, %fd27;
	mov.f32 	%f26, 0f42A00000;
	sub.f32 	%f27, %f26, %f22;
	mul.f32 	%f28, %f4, %f27;
	cvt.f64.f32 	%fd29, %f28;
	add.f64 	%fd30, %fd28, %fd29;
	add.s64 	%rd21, %rd1, %rd16;
	ld.global.f32 	%f29, [%rd21];
	cvt.f64.f32 	%fd31, %f29;
	fma.rn.f64 	%fd32, %fd30, %fd19, %fd31;
	cvt.rn.f32.f64 	%f30, %fd32;
	st.global.f32 	[%rd21], %f30;
	bra.uni 	$L__BB1_11;
$L__BB1_9:
	mad.lo.s32 	%r14, %r2, -3, %r3;
	mov.u32 	%r15, %tid.x;
	mad.lo.s32 	%r16, %r14, %r1, %r15;
	add.s32 	%r9, %r16, 1;
	add.s32 	%r17, %r10, -1;
	setp.ge.s32 	%p4, %r9, %r17;
	@%p4 bra 	$L__BB1_11;
	cvt.f64.f32 	%fd5, %f1;
	mul.lo.s32 	%r18, %r9, %r11;
	mul.wide.s32 	%rd7, %r18, 4;
	add.s64 	%rd8, %rd3, %rd7;
	ld.global.f32 	%f5, [%rd8];
	cvt.f64.f32 	%fd6, %f5;
	add.s32 	%r19, %r18, %r11;
	mul.wide.s32 	%rd9, %r19, 4;
	add.s64 	%rd10, %rd2, %rd9;
	ld.global.f32 	%f6, [%rd10];
	shl.b32 	%r20, %r11, 1;
	sub.s32 	%r21, %r19, %r20;
	mul.wide.s32 	%rd11, %r21, 4;
	add.s64 	%rd12, %rd2, %rd11;
	ld.global.f32 	%f7, [%rd12];
	add.f32 	%f8, %f6, %f7;
	cvt.f64.f32 	%fd7, %f8;
	mul.wide.s32 	%rd13, %r11, 4;
	add.s64 	%rd14, %rd12, %rd13;
	ld.global.f32 	%f9, [%rd14];
	cvt.f64.f32 	%fd8, %f9;
	add.f64 	%fd9, %fd8, %fd8;
	sub.f64 	%fd10, %fd7, %fd9;
	cvt.f64.f32 	%fd11, %f3;
	fma.rn.f64 	%fd12, %fd10, %fd11, %fd6;
	ld.global.f32 	%f10, [%rd14+4];
	sub.f32 	%f11, %f10, %f9;
	mul.f32 	%f12, %f2, %f11;
	cvt.f64.f32 	%fd13, %f12;
	add.f64 	%fd14, %fd12, %fd13;
	mov.f32 	%f13, 0f42A00000;
	sub.f32 	%f14, %f13, %f9;
	mul.f32 	%f15, %f4, %f14;
	cvt.f64.f32 	%fd15, %f15;
	add.f64 	%fd16, %fd14, %fd15;
	add.s64 	%rd15, %rd1, %rd7;
	ld.global.f32 	%f16, [%rd15];
	cvt.f64.f32 	%fd17, %f16;
	fma.rn.f64 	%fd18, %fd16, %fd5, %fd17;
	cvt.rn.f32.f64 	%f17, %fd18;
	st.global.f32 	[%rd15], %f17;
$L__BB1_11:
	ret;

}
	// .globl	_Z31single_iteration_cuda_base_casePfS_S_iifffff
.visible .entry _Z31single_iteration_cuda_base_casePfS_S_iifffff(
	.param .u64 .ptr .align 1 _Z31single_iteration_cuda_base_casePfS_S_iifffff_param_0,
	.param .u64 .ptr .align 1 _Z31single_iteration_cuda_base_casePfS_S_iifffff_param_1,
	.param .u64 .ptr .align 1 _Z31single_iteration_cuda_base_casePfS_S_iifffff_param_2,
	.param .u32 _Z31single_iteration_cuda_base_casePfS_S_iifffff_param_3,
	.param .u32 _Z31single_iteration_cuda_base_casePfS_S_iifffff_param_4,
	.param .f32 _Z31single_iteration_cuda_base_casePfS_S_iifffff_param_5,
	.param .f32 _Z31single_iteration_cuda_base_casePfS_S_iifffff_param_6,
	.param .f32 _Z31single_iteration_cuda_base_casePfS_S_iifffff_param_7,
	.param .f32 _Z31single_iteration_cuda_base_casePfS_S_iifffff_param_8,
	.param .f32 _Z31single_iteration_cuda_base_casePfS_S_iifffff_param_9
)
{
	.reg .pred 	%p<4>;
	.reg .b32 	%r<25>;
	.reg .b32 	%f<23>;
	.reg .b64 	%rd<16>;
	.reg .b64 	%fd<5>;

	ld.param.u64 	%rd1, [_Z31single_iteration_cuda_base_casePfS_S_iifffff_param_0];
	ld.param.u64 	%rd2, [_Z31single_iteration_cuda_base_casePfS_S_iifffff_param_1];
	ld.param.u64 	%rd3, [_Z31single_iteration_cuda_base_casePfS_S_iifffff_param_2];
	ld.param.u32 	%r4, [_Z31single_iteration_cuda_base_casePfS_S_iifffff_param_3];
	ld.param.u32 	%r5, [_Z31single_iteration_cuda_base_casePfS_S_iifffff_param_4];
	ld.param.f32 	%f1, [_Z31single_iteration_cuda_base_casePfS_S_iifffff_param_5];
	ld.param.f32 	%f2, [_Z31single_iteration_cuda_base_casePfS_S_iifffff_param_6];
	ld.param.f32 	%f3, [_Z31single_iteration_cuda_base_casePfS_S_iifffff_param_7];
	ld.param.f32 	%f4, [_Z31single_iteration_cuda_base_casePfS_S_iifffff_param_8];
	add.s32 	%r6, %r4, -2;
	cvt.rn.f64.s32 	%fd1, %r6;
	mov.u32 	%r7, %ntid.x;
	cvt.rn.f64.u32 	%fd2, %r7;
	div.rn.f64 	%fd3, %fd1, %fd2;
	cvt.rpi.f64.f64 	%fd4, %fd3;
	cvt.rzi.s32.f64 	%r8, %fd4;
	mov.u32 	%r9, %ctaid.x;
	div.u32 	%r10, %r9, %r8;
	add.s32 	%r1, %r10, 1;
	mul.lo.s32 	%r11, %r10, %r8;
	sub.s32 	%r12, %r9, %r11;
	mov.u32 	%r13, %tid.x;
	mad.lo.s32 	%r14, %r12, %r7, %r13;
	add.s32 	%r2, %r14, 1;
	add.s32 	%r16, %r4, -1;
	setp.ge.s32 	%p1, %r1, %r16;
	add.s32 	%r17, %r5, -1;
	setp.ge.s32 	%p2, %r2, %r17;
	or.pred  	%p3, %p1, %p2;
	@%p3 bra 	$L__BB2_2;
	cvta.to.global.u64 	%rd4, %rd3;
	cvta.to.global.u64 	%rd5, %rd2;
	cvta.to.global.u64 	%rd6, %rd1;
	mul.lo.s32 	%r18, %r1, %r5;
	add.s32 	%r19, %r2, %r18;
	mul.wide.s32 	%rd7, %r19, 4;
	add.s64 	%rd8, %rd4, %rd7;
	ld.global.f32 	%f5, [%rd8];
	add.s32 	%r20, %r18, %r5;
	add.s32 	%r21, %r19, %r5;
	mul.wide.s32 	%rd9, %r21, 4;
	add.s64 	%rd10, %rd5, %rd9;
	ld.global.f32 	%f6, [%rd10];
	shl.b32 	%r22, %r5, 1;
	sub.s32 	%r23, %r20, %r22;
	add.s32 	%r24, %r2, %r23;
	mul.wide.s32 	%rd11, %r24, 4;
	add.s64 	%rd12, %rd5, %rd11;
	ld.global.f32 	%f7, [%rd12];
	add.f32 	%f8, %f6, %f7;
	mul.wide.s32 	%rd13, %r5, 4;
	add.s64 	%rd14, %rd12, %rd13;
	ld.global.f32 	%f9, [%rd14];
	add.f32 	%f10, %f9, %f9;
	sub.f32 	%f11, %f8, %f10;
	fma.rn.f32 	%f12, %f3, %f11, %f5;
	ld.global.f32 	%f13, [%rd14+4];
	ld.global.f32 	%f14, [%rd14+-4];
	add.f32 	%f15, %f13, %f14;
	sub.f32 	%f16, %f15, %f10;
	fma.rn.f32 	%f17, %f2, %f16, %f12;
	mov.f32 	%f18, 0f42A00000;
	sub.f32 	%f19, %f18, %f9;
	fma.rn.f32 	%f20, %f4, %f19, %f17;
	add.s64 	%rd15, %rd6, %rd7;
	ld.global.f32 	%f21, [%rd15];
	fma.rn.f32 	%f22, %f1, %f20, %f21;
	st.global.f32 	[%rd15], %f22;
$L__BB2_2:
	ret;

}


// ===== COMPILED SASS (sm_100) =====

	.target	sm_100

	.elftype	@"ET_EXEC"


//--------------------- .note.nv.tkinfo           --------------------------
	.section	.note.nv.tkinfo,"",@"SHT_NOTE"
	.sectionflags	@"SHF_NOTE_NV_TKINFO"
	.tkinfo
        /*0018*/ 	.word	0x00000002
        /*0030*/ 	.string	""
        /*0030*/ 	.string	"ptxas"
        /*0030*/ 	.string	"Cuda compilation tools, release 13.0, V13.0.88"
        /*0030*/ 	.string	"Build cuda_13.0.r13.0/compiler.36424714_0"
        /*0030*/ 	.string	"-arch sm_100 -m 64 "



//--------------------- .note.nv.cuinfo           --------------------------
	.section	.note.nv.cuinfo,"",@"SHT_NOTE"
	.sectionflags	@"SHF_NOTE_NV_CUINFO"
        /*0018*/ 	.short	0x0002
        /*001a*/ 	.short	0x0064
        /*001c*/ 	.short	0x0082
	.zero		2


//--------------------- .nv.info                  --------------------------
	.section	.nv.info,"",@"SHT_CUDA_INFO"
	.align	4


	//----- nvinfo : EIATTR_REGCOUNT
	.align		4
        /*0000*/ 	.byte	0x04, 0x2f
        /*0002*/ 	.short	(.L_1 - .L_0)
	.align		4
.L_0:
        /*0004*/ 	.word	index@(_Z28single_iteration_cuda_cornerPfS_S_iifffff)
        /*0008*/ 	.word	0x00000012


	//----- nvinfo : EIATTR_FRAME_SIZE
	.align		4
.L_1:
        /*000c*/ 	.byte	0x04, 0x11
        /*000e*/ 	.short	(.L_3 - .L_2)
	.align		4
.L_2:
        /*0010*/ 	.word	index@(_Z28single_iteration_cuda_cornerPfS_S_iifffff)
        /*0014*/ 	.word	0x00000000


	//----- nvinfo : EIATTR_REGCOUNT
	.align		4
.L_3:
        /*0018*/ 	.byte	0x04, 0x2f
        /*001a*/ 	.short	(.L_5 - .L_4)
	.align		4
.L_4:
        /*001c*/ 	.word	index@(_Z26single_iteration_cuda_edgePfS_S_iifffff)
        /*0020*/ 	.word	0x00000018


	//----- nvinfo : EIATTR_FRAME_SIZE
	.align		4
.L_5:
        /*0024*/ 	.byte	0x04, 0x11
        /*0026*/ 	.short	(.L_7 - .L_6)
	.align		4
.L_6:
        /*0028*/ 	.word	index@($__internal_1_$__cuda_sm20_div_rn_f64_full)
        /*002c*/ 	.word	0x00000000


	//----- nvinfo : EIATTR_FRAME_SIZE
	.align		4
.L_7:
        /*0030*/ 	.byte	0x04, 0x11
        /*0032*/ 	.short	(.L_9 - .L_8)
	.align		4
.L_8:
        /*0034*/ 	.word	index@(_Z26single_iteration_cuda_edgePfS_S_iifffff)
        /*0038*/ 	.word	0x00000000


	//----- nvinfo : EIATTR_REGCOUNT
	.align		4
.L_9:
        /*003c*/ 	.byte	0x04, 0x2f
        /*003e*/ 	.short	(.L_11 - .L_10)
	.align		4
.L_10:
        /*0040*/ 	.word	index@(_Z31single_iteration_cuda_base_casePfS_S_iifffff)
        /*0044*/ 	.word	0x00000018


	//----- nvinfo : EIATTR_FRAME_SIZE
	.align		4
.L_11:
        /*0048*/ 	.byte	0x04, 0x11
        /*004a*/ 	.short	(.L_13 - .L_12)
	.align		4
.L_12:
        /*004c*/ 	.word	index@($__internal_0_$__cuda_sm20_div_rn_f64_full)
        /*0050*/ 	.word	0x00000000


	//----- nvinfo : EIATTR_FRAME_SIZE
	.align		4
.L_13:
        /*0054*/ 	.byte	0x04, 0x11
        /*0056*/ 	.short	(.L_15 - .L_14)
	.align		4
.L_14:
        /*0058*/ 	.word	index@(_Z31single_iteration_cuda_base_casePfS_S_iifffff)
        /*005c*/ 	.word	0x00000000


	//----- nvinfo : EIATTR_MIN_STACK_SIZE
	.align		4
.L_15:
        /*0060*/ 	.byte	0x04, 0x12
        /*0062*/ 	.short	(.L_17 - .L_16)
	.align		4
.L_16:
        /*0064*/ 	.word	index@(_Z31single_iteration_cuda_base_casePfS_S_iifffff)
        /*0068*/ 	.word	0x00000000


	//----- nvinfo : EIATTR_MIN_STACK_SIZE
	.align		4
.L_17:
        /*006c*/ 	.byte	0x04, 0x12
        /*006e*/ 	.short	(.L_19 - .L_18)
	.align		4
.L_18:
        /*0070*/ 	.word	index@(_Z26single_iteration_cuda_edgePfS_S_iifffff)
        /*0074*/ 	.word	0x00000000


	//----- nvinfo : EIATTR_MIN_STACK_SIZE
	.align		4
.L_19:
        /*0078*/ 	.byte	0x04, 0x12
        /*007a*/ 	.short	(.L_21 - .L_20)
	.align		4
.L_20:
        /*007c*/ 	.word	index@(_Z28single_iteration_cuda_cornerPfS_S_iifffff)
        /*0080*/ 	.word	0x00000000
.L_21:


//--------------------- .nv.compat                --------------------------
	.section	.nv.compat,"",@"SHT_CUDA_COMPAT_INFO"
	.align	4
        /*0000*/ 	.byte	0x02, 0x09, 0x00, 0x00, 0x02, 0x02, 0x01, 0x00, 0x02, 0x05, 0x05, 0x00, 0x03, 0x07, 0x01, 0x01
        /*0010*/ 	.byte	0x02, 0x03, 0x00, 0x00, 0x02, 0x06, 0x01, 0x00, 0x04, 0x0b, 0x08, 0x00, 0x01, 0x00, 0x00, 0x00
        /*0020*/ 	.byte	0x00, 0x00, 0x00, 0x00


//--------------------- .nv.info._Z31single_iteration_cuda_base_casePfS_S_iifffff --------------------------
	.section	.nv.info._Z31single_iteration_cuda_base_casePfS_S_iifffff,"",@"SHT_CUDA_INFO"
	.sectionflags	@""
	.align	4


	//----- nvinfo : EIATTR_CUDA_API_VERSION
	.align		4
        /*0000*/ 	.byte	0x04, 0x37
        /*0002*/ 	.short	(.L_23 - .L_22)
.L_22:
        /*0004*/ 	.word	0x00000082


	//----- nvinfo : EIATTR_KPARAM_INFO
	.align		4
.L_23:
        /*0008*/ 	.byte	0x04, 0x17
        /*000a*/ 	.short	(.L_25 - .L_24)
.L_24:
        /*000c*/ 	.word	0x00000000
        /*0010*/ 	.short	0x0009
        /*0012*/ 	.short	0x0030
        /*0014*/ 	.byte	0x00, 0xf0, 0x11, 0x00


	//----- nvinfo : EIATTR_KPARAM_INFO
	.align		4
.L_25:
        /*0018*/ 	.byte	0x04, 0x17
        /*001a*/ 	.short	(.L_27 - .L_26)
.L_26:
        /*001c*/ 	.word	0x00000000
        /*0020*/ 	.short	0x0008
        /*0022*/ 	.short	0x002c
        /*0024*/ 	.byte	0x00, 0xf0, 0x11, 0x00


	//----- nvinfo : EIATTR_KPARAM_INFO
	.align		4
.L_27:
        /*0028*/ 	.byte	0x04, 0x17
        /*002a*/ 	.short	(.L_29 - .L_28)
.L_28:
        /*002c*/ 	.word	0x00000000
        /*0030*/ 	.short	0x0007
        /*0032*/ 	.short	0x0028
        /*0034*/ 	.byte	0x00, 0xf0, 0x11, 0x00


	//----- nvinfo : EIATTR_KPARAM_INFO
	.align		4
.L_29:
        /*0038*/ 	.byte	0x04, 0x17
        /*003a*/ 	.short	(.L_31 - .L_30)
.L_30:
        /*003c*/ 	.word	0x00000000
        /*0040*/ 	.short	0x0006
        /*0042*/ 	.short	0x0024
        /*0044*/ 	.byte	0x00, 0xf0, 0x11, 0x00


	//----- nvinfo : EIATTR_KPARAM_INFO
	.align		4
.L_31:
        /*0048*/ 	.byte	0x04, 0x17
        /*004a*/ 	.short	(.L_33 - .L_32)
.L_32:
        /*004c*/ 	.word	0x00000000
        /*0050*/ 	.short	0x0005
        /*0052*/ 	.short	0x0020
        /*0054*/ 	.byte	0x00, 0xf0, 0x11, 0x00


	//----- nvinfo : EIATTR_KPARAM_INFO
	.align		4
.L_33:
        /*0058*/ 	.byte	0x04, 0x17
        /*005a*/ 	.short	(.L_35 - .L_34)
.L_34:
        /*005c*/ 	.word	0x00000000
        /*0060*/ 	.short	0x0004
        /*0062*/ 	.short	0x001c
        /*0064*/ 	.byte	0x00, 0xf0, 0x11, 0x00


	//----- nvinfo : EIATTR_KPARAM_INFO
	.align		4
.L_35:
        /*0068*/ 	.byte	0x04, 0x17
        /*006a*/ 	.short	(.L_37 - .L_36)
.L_36:
        /*006c*/ 	.word	0x00000000
        /*0070*/ 	.short	0x0003
        /*0072*/ 	.short	0x0018
        /*0074*/ 	.byte	0x00, 0xf0, 0x11, 0x00


	//----- nvinfo : EIATTR_KPARAM_INFO
	.align		4
.L_37:
        /*0078*/ 	.byte	0x04, 0x17
        /*007a*/ 	.short	(.L_39 - .L_38)
.L_38:
        /*007c*/ 	.word	0x00000000
        /*0080*/ 	.short	0x0002
        /*0082*/ 	.short	0x0010
        /*0084*/ 	.byte	0x00, 0xf5, 0x21, 0x00


	//----- nvinfo : EIATTR_KPARAM_INFO
	.align		4
.L_39:
        /*0088*/ 	.byte	0x04, 0x17
        /*008a*/ 	.short	(.L_41 - .L_40)
.L_40:
        /*008c*/ 	.word	0x00000000
        /*0090*/ 	.short	0x0001
        /*0092*/ 	.short	0x0008
        /*0094*/ 	.byte	0x00, 0xf5, 0x21, 0x00


	//----- nvinfo : EIATTR_KPARAM_INFO
	.align		4
.L_41:
        /*0098*/ 	.byte	0x04, 0x17
        /*009a*/ 	.short	(.L_43 - .L_42)
.L_42:
        /*009c*/ 	.word	0x00000000
        /*00a0*/ 	.short	0x0000
        /*00a2*/ 	.short	0x0000
        /*00a4*/ 	.byte	0x00, 0xf5, 0x21, 0x00


	//----- nvinfo : EIATTR_SPARSE_MMA_MASK
	.align		4
.L_43:
        /*00a8*/ 	.byte	0x03, 0x50
        /*00aa*/ 	.short	0x0000


	//----- nvinfo : EIATTR_MAXREG_COUNT
	.align		4
        /*00ac*/ 	.byte	0x03, 0x1b
        /*00ae*/ 	.short	0x00ff


	//----- nvinfo : EIATTR_MERCURY_ISA_VERSION
	.align		4
        /*00b0*/ 	.byte	0x03, 0x5f
        /*00b2*/ 	.short	0x0101


	//----- nvinfo : EIATTR_VRC_CTA_INIT_COUNT
	.align		4
        /*00b4*/ 	.byte	0x02, 0x4a
	.zero		1
	.zero		1


	//----- nvinfo : EIATTR_EXIT_INSTR_OFFSETS
	.align		4
        /*00b8*/ 	.byte	0x04, 0x1c
        /*00ba*/ 	.short	(.L_45 - .L_44)


	//   ....[0]....
.L_44:
        /*00bc*/ 	.word	0x00000370


	//   ....[1]....
        /*00c0*/ 	.word	0x000005a0


	//----- nvinfo : EIATTR_CRS_STACK_SIZE
	.align		4
.L_45:
        /*00c4*/ 	.byte	0x04, 0x1e
        /*00c6*/ 	.short	(.L_47 - .L_46)
.L_46:
        /*00c8*/ 	.word	0x00000000


	//----- nvinfo : EIATTR_CBANK_PARAM_SIZE
	.align		4
.L_47:
        /*00cc*/ 	.byte	0x03, 0x19
        /*00ce*/ 	.short	0x0034


	//----- nvinfo : EIATTR_PARAM_CBANK
	.align		4
        /*00d0*/ 	.byte	0x04, 0x0a
        /*00d2*/ 	.short	(.L_49 - .L_48)
	.align		4
.L_48:
        /*00d4*/ 	.word	index@(.nv.constant0._Z31single_iteration_cuda_base_casePfS_S_iifffff)
        /*00d8*/ 	.short	0x0380
        /*00da*/ 	.short	0x0034


	//----- nvinfo : EIATTR_SW_WAR
	.align		4
.L_49:
        /*00dc*/ 	.byte	0x04, 0x36
        /*00de*/ 	.short	(.L_51 - .L_50)
.L_50:
        /*00e0*/ 	.word	0x00000008
.L_51:


//--------------------- .nv.info._Z26single_iteration_cuda_edgePfS_S_iifffff --------------------------
	.section	.nv.info._Z26single_iteration_cuda_edgePfS_S_iifffff,"",@"SHT_CUDA_INFO"
	.sectionflags	@""
	.align	4


	//----- nvinfo : EIATTR_CUDA_API_VERSION
	.align		4
        /*0000*/ 	.byte	0x04, 0x37
        /*0002*/ 	.short	(.L_53 - .L_52)
.L_52:
        /*0004*/ 	.word	0x00000082


	//----- nvinfo : EIATTR_KPARAM_INFO
	.align		4
.L_53:
        /*0008*/ 	.byte	0x04, 0x17
        /*000a*/ 	.short	(.L_55 - .L_54)
.L_54:
        /*000c*/ 	.word	0x00000000
        /*0010*/ 	.short	0x0009
        /*0012*/ 	.short	0x0030
        /*0014*/ 	.byte	0x00, 0xf0, 0x11, 0x00


	//----- nvinfo : EIATTR_KPARAM_INFO
	.align		4
.L_55:
        /*0018*/ 	.byte	0x04, 0x17
        /*001a*/ 	.short	(.L_57 - .L_56)
.L_56:
        /*001c*/ 	.word	0x00000000
        /*0020*/ 	.short	0x0008
        /*0022*/ 	.short	0x002c
        /*0024*/ 	.byte	0x00, 0xf0, 0x11, 0x00


	//----- nvinfo : EIATTR_KPARAM_INFO
	.align		4
.L_57:
        /*0028*/ 	.byte	0x04, 0x17
        /*002a*/ 	.short	(.L_59 - .L_58)
.L_58:
        /*002c*/ 	.word	0x00000000
        /*0030*/ 	.short	0x0007
        /*0032*/ 	.short	0x0028
        /*0034*/ 	.byte	0x00, 0xf0, 0x11, 0x00


	//----- nvinfo : EIATTR_KPARAM_INFO
	.align		4
.L_59:
        /*0038*/ 	.byte	0x04, 0x17
        /*003a*/ 	.short	(.L_61 - .L_60)
.L_60:
        /*003c*/ 	.word	0x00000000
        /*0040*/ 	.short	0x0006
        /*0042*/ 	.short	0x0024
        /*0044*/ 	.byte	0x00, 0xf0, 0x11, 0x00


	//----- nvinfo : EIATTR_KPARAM_INFO
	.align		4
.L_61:
        /*0048*/ 	.byte	0x04, 0x17
        /*004a*/ 	.short	(.L_63 - .L_62)
.L_62:
        /*004c*/ 	.word	0x00000000
        /*0050*/ 	.short	0x0005
        /*0052*/ 	.short	0x0020
        /*0054*/ 	.byte	0x00, 0xf0, 0x11, 0x00


	//----- nvinfo : EIATTR_KPARAM_INFO
	.align		4
.L_63:
        /*0058*/ 	.byte	0x04, 0x17
        /*005a*/ 	.short	(.L_65 - .L_64)
.L_64:
        /*005c*/ 	.word	0x00000000
        /*0060*/ 	.short	0x0004
        /*0062*/ 	.short	0x001c
        /*0064*/ 	.byte	0x00, 0xf0, 0x11, 0x00


	//----- nvinfo : EIATTR_KPARAM_INFO
	.align		4
.L_65:
        /*0068*/ 	.byte	0x04, 0x17
        /*006a*/ 	.short	(.L_67 - .L_66)
.L_66:
        /*006c*/ 	.word	0x00000000
        /*0070*/ 	.short	0x0003
        /*0072*/ 	.short	0x0018
        /*0074*/ 	.byte	0x00, 0xf0, 0x11, 0x00


	//----- nvinfo : EIATTR_KPARAM_INFO
	.align		4
.L_67:
        /*0078*/ 	.byte	0x04, 0x17
        /*007a*/ 	.short	(.L_69 - .L_68)
.L_68:
        /*007c*/ 	.word	0x00000000
        /*0080*/ 	.short	0x0002
        /*0082*/ 	.short	0x0010
        /*0084*/ 	.byte	0x00, 0xf5, 0x21, 0x00


	//----- nvinfo : EIATTR_KPARAM_INFO
	.align		4
.L_69:
        /*0088*/ 	.byte	0x04, 0x17
        /*008a*/ 	.short	(.L_71 - .L_70)
.L_70:
        /*008c*/ 	.word	0x00000000
        /*0090*/ 	.short	0x0001
        /*0092*/ 	.short	0x0008
        /*0094*/ 	.byte	0x00, 0xf5, 0x21, 0x00


	//----- nvinfo : EIATTR_KPARAM_INFO
	.align		4
.L_71:
        /*0098*/ 	.byte	0x04, 0x17
        /*009a*/ 	.short	(.L_73 - .L_72)
.L_72:
        /*009c*/ 	.word	0x00000000
        /*00a0*/ 	.short	0x0000
        /*00a2*/ 	.short	0x0000
        /*00a4*/ 	.byte	0x00, 0xf5, 0x21, 0x00


	//----- nvinfo : EIATTR_SPARSE_MMA_MASK
	.align		4
.L_73:
        /*00a8*/ 	.byte	0x03, 0x50
        /*00aa*/ 	.short	0x0000


	//----- nvinfo : EIATTR_MAXREG_COUNT
	.align		4
        /*00ac*/ 	.byte	0x03, 0x1b
        /*00ae*/ 	.short	0x00ff


	//----- nvinfo : EIATTR_MERCURY_ISA_VERSION
	.align		4
        /*00b0*/ 	.byte	0x03, 0x5f
        /*00b2*/ 	.short	0x0101


	//----- nvinfo : EIATTR_VRC_CTA_INIT_COUNT
	.align		4
        /*00b4*/ 	.byte	0x02, 0x4a
	.zero		1
	.zero		1


	//----- nvinfo : EIATTR_EXIT_INSTR_OFFSETS
	.align		4
        /*00b8*/ 	.byte	0x04, 0x1c
        /*00ba*/ 	.short	(.L_75 - .L_74)


	//   ....[0]....
.L_74:
        /*00bc*/ 	.word	0x00000230


	//   ....[1]....
        /*00c0*/ 	.word	0x00000480


	//   ....[2]....
        /*00c4*/ 	.word	0x00000530


	//   ....[3]....
        /*00c8*/ 	.word	0x00000890


	//   ....[4]....
        /*00cc*/ 	.word	0x00000920


	//   ....[5]....
        /*00d0*/ 	.word	0x00000bb0


	//   ....[6]....
        /*00d4*/ 	.word	0x00000c30


	//   ....[7]....
        /*00d8*/ 	.word	0x00000ec0


	//----- nvinfo : EIATTR_CRS_STACK_SIZE
	.align		4
.L_75:
        /*00dc*/ 	.byte	0x04, 0x1e
        /*00de*/ 	.short	(.L_77 - .L_76)
.L_76:
        /*00e0*/ 	.word	0x00000000


	//----- nvinfo : EIATTR_CBANK_PARAM_SIZE
	.align		4
.L_77:
        /*00e4*/ 	.byte	0x03, 0x19
        /*00e6*/ 	.short	0x0034


	//----- nvinfo : EIATTR_PARAM_CBANK
	.align		4
        /*00e8*/ 	.byte	0x04, 0x0a
        /*00ea*/ 	.short	(.L_79 - .L_78)
	.align		4
.L_78:
        /*00ec*/ 	.word	index@(.nv.constant0._Z26single_iteration_cuda_edgePfS_S_iifffff)
        /*00f0*/ 	.short	0x0380
        /*00f2*/ 	.short	0x0034


	//----- nvinfo : EIATTR_SW_WAR
	.align		4
.L_79:
        /*00f4*/ 	.byte	0x04, 0x36
        /*00f6*/ 	.short	(.L_81 - .L_80)
.L_80:
        /*00f8*/ 	.word	0x00000008
.L_81:


//--------------------- .nv.info._Z28single_iteration_cuda_cornerPfS_S_iifffff --------------------------
	.section	.nv.info._Z28single_iteration_cuda_cornerPfS_S_iifffff,"",@"SHT_CUDA_INFO"
	.sectionflags	@""
	.align	4


	//----- nvinfo : EIATTR_CUDA_API_VERSION
	.align		4
        /*0000*/ 	.byte	0x04, 0x37
        /*0002*/ 	.short	(.L_83 - .L_82)
.L_82:
        /*0004*/ 	.word	0x00000082


	//----- nvinfo : EIATTR_KPARAM_INFO
	.align		4
.L_83:
        /*0008*/ 	.byte	0x04, 0x17
        /*000a*/ 	.short	(.L_85 - .L_84)
.L_84:
        /*000c*/ 	.word	0x00000000
        /*0010*/ 	.short	0x0009
        /*0012*/ 	.short	0x0030
        /*0014*/ 	.byte	0x00, 0xf0, 0x11, 0x00


	//----- nvinfo : EIATTR_KPARAM_INFO
	.align		4
.L_85:
        /*0018*/ 	.byte	0x04, 0x17
        /*001a*/ 	.short	(.L_87 - .L_86)
.L_86:
        /*001c*/ 	.word	0x00000000
        /*0020*/ 	.short	0x0008
        /*0022*/ 	.short	0x002c
        /*0024*/ 	.byte	0x00, 0xf0, 0x11, 0x00


	//----- nvinfo : EIATTR_KPARAM_INFO
	.align		4
.L_87:
        /*0028*/ 	.byte	0x04, 0x17
        /*002a*/ 	.short	(.L_89 - .L_88)
.L_88:
        /*002c*/ 	.word	0x00000000
        /*0030*/ 	.short	0x0007
        /*0032*/ 	.short	0x0028
        /*0034*/ 	.byte	0x00, 0xf0, 0x11, 0x00


	//----- nvinfo : EIATTR_KPARAM_INFO
	.align		4
.L_89:
        /*0038*/ 	.byte	0x04, 0x17
        /*003a*/ 	.short	(.L_91 - .L_90)
.L_90:
        /*003c*/ 	.word	0x00000000
        /*0040*/ 	.short	0x0006
        /*0042*/ 	.short	0x0024
        /*0044*/ 	.byte	0x00, 0xf0, 0x11, 0x00


	//----- nvinfo : EIATTR_KPARAM_INFO
	.align		4
.L_91:
        /*0048*/ 	.byte	0x04, 0x17
        /*004a*/ 	.short	(.L_93 - .L_92)
.L_92:
        /*004c*/ 	.word	0x00000000
        /*0050*/ 	.short	0x0005
        /*0052*/ 	.short	0x0020
        /*0054*/ 	.byte	0x00, 0xf0, 0x11, 0x00


	//----- nvinfo : EIATTR_KPARAM_INFO
	.align		4
.L_93:
        /*0058*/ 	.byte	0x04, 0x17
        /*005a*/ 	.short	(.L_95 - .L_94)
.L_94:
        /*005c*/ 	.word	0x00000000
        /*0060*/ 	.short	0x0004
        /*0062*/ 	.short	0x001c
        /*0064*/ 	.byte	0x00, 0xf0, 0x11, 0x00


	//----- nvinfo : EIATTR_KPARAM_INFO
	.align		4
.L_95:
        /*0068*/ 	.byte	0x04, 0x17
        /*006a*/ 	.short	(.L_97 - .L_96)
.L_96:
        /*006c*/ 	.word	0x00000000
        /*0070*/ 	.short	0x0003
        /*0072*/ 	.short	0x0018
        /*0074*/ 	.byte	0x00, 0xf0, 0x11, 0x00


	//----- nvinfo : EIATTR_KPARAM_INFO
	.align		4
.L_97:
        /*0078*/ 	.byte	0x04, 0x17
        /*007a*/ 	.short	(.L_99 - .L_98)
.L_98:
        /*007c*/ 	.word	0x00000000
        /*0080*/ 	.short	0x0002
        /*0082*/ 	.short	0x0010
        /*0084*/ 	.byte	0x00, 0xf5, 0x21, 0x00


	//----- nvinfo : EIATTR_KPARAM_INFO
	.align		4
.L_99:
        /*0088*/ 	.byte	0x04, 0x17
        /*008a*/ 	.short	(.L_101 - .L_100)
.L_100:
        /*008c*/ 	.word	0x00000000
        /*0090*/ 	.short	0x0001
        /*0092*/ 	.short	0x0008
        /*0094*/ 	.byte	0x00, 0xf5, 0x21, 0x00


	//----- nvinfo : EIATTR_KPARAM_INFO
	.align		4
.L_101:
        /*0098*/ 	.byte	0x04, 0x17
        /*009a*/ 	.short	(.L_103 - .L_102)
.L_102:
        /*009c*/ 	.word	0x00000000
        /*00a0*/ 	.short	0x0000
        /*00a2*/ 	.short	0x0000
        /*00a4*/ 	.byte	0x00, 0xf5, 0x21, 0x00


	//----- nvinfo : EIATTR_SPARSE_MMA_MASK
	.align		4
.L_103:
        /*00a8*/ 	.byte	0x03, 0x50
        /*00aa*/ 	.short	0x0000


	//----- nvinfo : EIATTR_MAXREG_COUNT
	.align		4
        /*00ac*/ 	.byte	0x03, 0x1b
        /*00ae*/ 	.short	0x00ff


	//----- nvinfo : EIATTR_MERCURY_ISA_VERSION
	.align		4
        /*00b0*/ 	.byte	0x03, 0x5f
        /*00b2*/ 	.short	0x0101


	//----- nvinfo : EIATTR_VRC_CTA_INIT_COUNT
	.align		4
        /*00b4*/ 	.byte	0x02, 0x4a
	.zero		1
	.zero		1


	//----- nvinfo : EIATTR_EXIT_INSTR_OFFSETS
	.align		4
        /*00b8*/ 	.byte	0x04, 0x1c
        /*00ba*/ 	.short	(.L_105 - .L_104)


	//   ....[0]....
.L_104:
        /*00bc*/ 	.word	0x000001a0


	//   ....[1]....
        /*00c0*/ 	.word	0x00000340


	//   ....[2]....
        /*00c4*/ 	.word	0x000005c0


	//   ....[3]....
        /*00c8*/ 	.word	0x000005e0


	//   ....[4]....
        /*00cc*/ 	.word	0x00000770


	//----- nvinfo : EIATTR_CRS_STACK_SIZE
	.align		4
.L_105:
        /*00d0*/ 	.byte	0x04, 0x1e
        /*00d2*/ 	.short	(.L_107 - .L_106)
.L_106:
        /*00d4*/ 	.word	0x00000000


	//----- nvinfo : EIATTR_CBANK_PARAM_SIZE
	.align		4
.L_107:
        /*00d8*/ 	.byte	0x03, 0x19
        /*00da*/ 	.short	0x0034


	//----- nvinfo : EIATTR_PARAM_CBANK
	.align		4
        /*00dc*/ 	.byte	0x04, 0x0a
        /*00de*/ 	.short	(.L_109 - .L_108)
	.align		4
.L_108:
        /*00e0*/ 	.word	index@(.nv.constant0._Z28single_iteration_cuda_cornerPfS_S_iifffff)
        /*00e4*/ 	.short	0x0380
        /*00e6*/ 	.short	0x0034


	//----- nvinfo : EIATTR_SW_WAR
	.align		4
.L_109:
        /*00e8*/ 	.byte	0x04, 0x36
        /*00ea*/ 	.short	(.L_111 - .L_110)
.L_110:
        /*00ec*/ 	.word	0x00000008
.L_111:


//--------------------- .nv.callgraph             --------------------------
	.section	.nv.callgraph,"",@"SHT_CUDA_CALLGRAPH"
	.align	4
	.sectionentsize	8
	.align		4
        /*0000*/ 	.word	0x00000000
	.align		4
        /*0004*/ 	.word	0xffffffff
	.align		4
        /*0008*/ 	.word	0x00000000
	.align		4
        /*000c*/ 	.word	0xfffffffe
	.align		4
        /*0010*/ 	.word	0x00000000
	.align		4
        /*0014*/ 	.word	0xfffffffd
	.align		4
        /*0018*/ 	.word	0x00000000
	.align		4
        /*001c*/ 	.word	0xfffffffc


//--------------------- .text._Z31single_iteration_cuda_base_casePfS_S_iifffff --------------------------
	.section	.text._Z31single_iteration_cuda_base_casePfS_S_iifffff,"ax",@progbits
	.align	128
        .global         _Z31single_iteration_cuda_base_casePfS_S_iifffff
        .type           _Z31single_iteration_cuda_base_casePfS_S_iifffff,@function
        .size           _Z31single_iteration_cuda_base_casePfS_S_iifffff,(.L_x_21 - _Z31single_iteration_cuda_base_casePfS_S_iifffff)
        .other          _Z31single_iteration_cuda_base_casePfS_S_iifffff,@"STO_CUDA_ENTRY STV_DEFAULT"
_Z31single_iteration_cuda_base_casePfS_S_iifffff:
.text._Z31single_iteration_cuda_base_casePfS_S_iifffff:
[----:B------:R-:W-:Y:S01]  /*0000*/  LDC R1, c[0x0][0x37c] ;  /* 0x0000df00ff017b82 */ /* 0x000fe20000000800 */
[----:B------:R-:W0:Y:S01]  /*0010*/  LDCU UR5, c[0x0][0x360] ;  /* 0x00006c00ff0577ac */ /* 0x000e220008000800 */
[----:B------:R-:W-:Y:S01]  /*0020*/  IMAD.MOV.U32 R2, RZ, RZ, 0x1 ;  /* 0x00000001ff027424 */ /* 0x000fe200078e00ff */
[----:B------:R-:W1:Y:S01]  /*0030*/  LDCU UR4, c[0x0][0x398] ;  /* 0x00007300ff0477ac */ /* 0x000e620008000800 */
[----:B0-----:R-:W0:Y:S01]  /*0040*/  I2F.F64.U32 R4, UR5 ;  /* 0x0000000500047d12 */ /* 0x001e220008201800 */
[----:B-1----:R-:W-:-:S07]  /*0050*/  UIADD3 UR4, UPT, UPT, UR4, -0x2, URZ ;  /* 0xfffffffe04047890 */ /* 0x002fce000fffe0ff */
[----:B0-----:R-:W0:Y:S02]  /*0060*/  MUFU.RCP64H R3, R5 ;  /* 0x0000000500037308 */ /* 0x001e240000001800 */
[----:B0-----:R-:W-:-:S08]  /*0070*/  DFMA R6, -R4, R2, 1 ;  /* 0x3ff000000406742b */ /* 0x001fd00000000102 */
[----:B------:R-:W-:-:S08]  /*0080*/  DFMA R6, R6, R6, R6 ;  /* 0x000000060606722b */ /* 0x000fd00000000006 */
[----:B------:R-:W-:Y:S02]  /*0090*/  DFMA R2, R2, R6, R2 ;  /* 0x000000060202722b */ /* 0x000fe40000000002 */
[----:B------:R-:W0:Y:S06]  /*00a0*/  I2F.F64 R6, UR4 ;  /* 0x0000000400067d12 */ /* 0x000e2c0008201c00 */
[----:B------:R-:W-:-:S08]  /*00b0*/  DFMA R8, -R4, R2, 1 ;  /* 0x3ff000000408742b */ /* 0x000fd00000000102 */
[----:B------:R-:W-:Y:S01]  /*00c0*/  DFMA R2, R2, R8, R2 ;  /* 0x000000080202722b */ /* 0x000fe20000000002 */
[----:B0-----:R-:W-:-:S07]  /*00d0*/  FSETP.GEU.AND P1, PT, |R7|, 6.5827683646048100446e-37, PT ;  /* 0x036000000700780b */ /* 0x001fce0003f2e200 */
[----:B------:R-:W-:-:S08]  /*00e0*/  DMUL R8, R6, R2 ;  /* 0x0000000206087228 */ /* 0x000fd00000000000 */
[----:B------:R-:W-:-:S08]  /*00f0*/  DFMA R10, -R4, R8, R6 ;  /* 0x00000008040a722b */ /* 0x000fd00000000106 */
[----:B------:R-:W-:-:S10]  /*0100*/  DFMA R2, R2, R10, R8 ;  /* 0x0000000a0202722b */ /* 0x000fd40000000008 */
[----:B------:R-:W-:-:S05]  /*0110*/  FFMA R0, RZ, R5, R3 ;  /* 0x00000005ff007223 */ /* 0x000fca0000000003 */
[----:B------:R-:W-:-:S13]  /*0120*/  FSETP.GT.AND P0, PT, |R0|, 1.469367938527859385e-39, PT ;  /* 0x001000000000780b */ /* 0x000fda0003f04200 */
[----:B------:R-:W-:Y:S05]  /*0130*/  @P0 BRA P1, `(.L_x_0) ;  /* 0x0000000000100947 */ /* 0x000fea0000800000 */
[----:B------:R-:W-:-:S07]  /*0140*/  MOV R0, 0x160 ;  /* 0x0000016000007802 */ /* 0x000fce0000000f00 */
[----:B------:R-:W-:Y:S05]  /*0150*/  CALL.REL.NOINC `($__internal_0_$__cuda_sm20_div_rn_f64_full) ;  /* 0x0000000400147944 */ /* 0x000fea0003c00000 */
[----:B------:R-:W-:Y:S02]  /*0160*/  IMAD.MOV.U32 R2, RZ, RZ, R12 ;  /* 0x000000ffff027224 */ /* 0x000fe400078e000c */
[----:B------:R-:W-:-:S07]  /*0170*/  IMAD.MOV.U32 R3, RZ, RZ, R13 ;  /* 0x000000ffff037224 */ /* 0x000fce00078e000d */
.L_x_0:
[----:B------:R-:W0:Y:S01]  /*0180*/  F2I.F64.CEIL R0, R2 ;  /* 0x0000000200007311 */ /* 0x000e220000309100 */
[----:B------:R-:W1:Y:S07]  /*0190*/  S2UR UR4, SR_CTAID.X ;  /* 0x00000000000479c3 */ /* 0x000e6e0000002500 */
[----:B0-----:R-:W0:Y:S01]  /*01a0*/  I2F.U32.RP R6, R0 ;  /* 0x0000000000067306 */ /* 0x001e220000209000 */
[----:B------:R-:W-:Y:S01]  /*01b0*/  IMAD.MOV R7, RZ, RZ, -R0 ;  /* 0x000000ffff077224 */ /* 0x000fe200078e0a00 */
[----:B------:R-:W-:-:S06]  /*01c0*/  ISETP.NE.U32.AND P2, PT, R0, RZ, PT ;  /* 0x000000ff0000720c */ /* 0x000fcc0003f45070 */
[----:B0-----:R-:W0:Y:S02]  /*01d0*/  MUFU.RCP R6, R6 ;  /* 0x0000000600067308 */ /* 0x001e240000001000 */
[----:B0-----:R-:W-:-:S06]  /*01e0*/  IADD3 R4, PT, PT, R6, 0xffffffe, RZ ;  /* 0x0ffffffe06047810 */ /* 0x001fcc0007ffe0ff */
[----:B------:R0:W2:Y:S02]  /*01f0*/  F2I.FTZ.U32.TRUNC.NTZ R5, R4 ;  /* 0x0000000400057305 */ /* 0x0000a4000021f000 */
[----:B0-----:R-:W-:Y:S02]  /*0200*/  IMAD.MOV.U32 R4, RZ, RZ, RZ ;  /* 0x000000ffff047224 */ /* 0x001fe400078e00ff */
[----:B--2---:R-:W-:-:S04]  /*0210*/  IMAD R7, R7, R5, RZ ;  /* 0x0000000507077224 */ /* 0x004fc800078e02ff */
[----:B------:R-:W-:Y:S02]  /*0220*/  IMAD.HI.U32 R5, R5, R7, R4 ;  /* 0x0000000705057227 */ /* 0x000fe400078e0004 */
[----:B------:R-:W0:Y:S04]  /*0230*/  S2R R7, SR_TID.X ;  /* 0x0000000000077919 */ /* 0x000e280000002100 */
[----:B-1----:R-:W-:-:S04]  /*0240*/  IMAD.HI.U32 R5, R5, UR4, RZ ;  /* 0x0000000405057c27 */ /* 0x002fc8000f8e00ff */
[----:B------:R-:W-:-:S04]  /*0250*/  IMAD.MOV R3, RZ, RZ, -R5 ;  /* 0x000000ffff037224 */ /* 0x000fc800078e0a05 */
[----:B------:R-:W-:-:S05]  /*0260*/  IMAD R3, R0, R3, UR4 ;  /* 0x0000000400037e24 */ /* 0x000fca000f8e0203 */
[----:B------:R-:W-:-:S13]  /*0270*/  ISETP.GE.U32.AND P0, PT, R3, R0, PT ;  /* 0x000000000300720c */ /* 0x000fda0003f06070 */
[----:B------:R-:W-:Y:S01]  /*0280*/  @P0 IADD3 R3, PT, PT, -R0, R3, RZ ;  /* 0x0000000300030210 */ /* 0x000fe20007ffe1ff */
[----:B------:R-:W-:-:S03]  /*0290*/  @P0 VIADD R5, R5, 0x1 ;  /* 0x0000000105050836 */ /* 0x000fc60000000000 */
[-C--:B------:R-:W-:Y:S02]  /*02a0*/  ISETP.GE.U32.AND P1, PT, R3, R0.reuse, PT ;  /* 0x000000000300720c */ /* 0x080fe40003f26070 */
[----:B------:R-:W1:Y:S11]  /*02b0*/  LDC.64 R2, c[0x0][0x398] ;  /* 0x0000e600ff027b82 */ /* 0x000e760000000a00 */
[----:B------:R-:W-:Y:S01]  /*02c0*/  @P1 VIADD R5, R5, 0x1 ;  /* 0x0000000105051836 */ /* 0x000fe20000000000 */
[----:B------:R-:W-:-:S05]  /*02d0*/  @!P2 LOP3.LUT R5, RZ, R0, RZ, 0x33, !PT ;  /* 0x00000000ff05a212 */ /* 0x000fca00078e33ff */
[----:B------:R-:W-:Y:S02]  /*02e0*/  IMAD.MOV R9, RZ, RZ, -R5 ;  /* 0x000000ffff097224 */ /* 0x000fe400078e0a05 */
[----:B------:R-:W-:Y:S02]  /*02f0*/  VIADD R6, R5, 0x1 ;  /* 0x0000000105067836 */ /* 0x000fe40000000000 */
[----:B------:R-:W-:Y:S01]  /*0300*/  IMAD R0, R0, R9, UR4 ;  /* 0x0000000400007e24 */ /* 0x000fe2000f8e0209 */
[----:B-1----:R-:W-:-:S03]  /*0310*/  IADD3 R4, PT, PT, R3, -0x1, RZ ;  /* 0xffffffff03047810 */ /* 0x002fc60007ffe0ff */
[----:B0-----:R-:W-:Y:S02]  /*0320*/  IMAD R0, R0, UR5, R7 ;  /* 0x0000000500007c24 */ /* 0x001fe4000f8e0207 */
[----:B------:R-:W-:Y:S02]  /*0330*/  VIADD R2, R2, 0xffffffff ;  /* 0xffffffff02027836 */ /* 0x000fe40000000000 */
[----:B------:R-:W-:-:S05]  /*0340*/  VIADD R11, R0, 0x1 ;  /* 0x00000001000b7836 */ /* 0x000fca0000000000 */
[----:B------:R-:W-:-:S04]  /*0350*/  ISETP.GE.AND P0, PT, R11, R4, PT ;  /* 0x000000040b00720c */ /* 0x000fc80003f06270 */
[----:B------:R-:W-:-:S13]  /*0360*/  ISETP.GE.OR P0, PT, R6, R2, P0 ;  /* 0x000000020600720c */ /* 0x000fda0000706670 */
[----:B------:R-:W-:Y:S05]  /*0370*/  @P0 EXIT ;  /* 0x000000000000094d */ /* 0x000fea0003800000 */
[----:B------:R-:W0:Y:S01]  /*0380*/  LDC.64 R8, c[0x0][0x388] ;  /* 0x0000e200ff087b82 */ /* 0x000e220000000a00 */
[----:B------:R-:W-:Y:S01]  /*0390*/  IADD3 R7, PT, PT, -R3, RZ, RZ ;  /* 0x000000ff03077210 */ /* 0x000fe20007ffe1ff */
[CC--:B------:R-:W-:Y:S01]  /*03a0*/  IMAD R0, R6.reuse, R3.reuse, R3 ;  /* 0x0000000306007224 */ /* 0x0c0fe200078e0203 */
[----:B------:R-:W1:Y:S01]  /*03b0*/  LDCU.64 UR4, c[0x0][0x358] ;  /* 0x00006b00ff0477ac */ /* 0x000e620008000a00 */
[----:B------:R-:W-:Y:S02]  /*03c0*/  IMAD R13, R6, R3, R11 ;  /* 0x00000003060d7224 */ /* 0x000fe400078e020b */
[----:B------:R-:W-:Y:S01]  /*03d0*/  IMAD R0, R7, 0x2, R0 ;  /* 0x0000000207007824 */ /* 0x000fe200078e0200 */
[----:B------:R-:W2:Y:S01]  /*03e0*/  LDCU.128 UR8, c[0x0][0x3a0] ;  /* 0x00007400ff0877ac */ /* 0x000ea20008000c00 */
[----:B------:R-:W3:Y:S01]  /*03f0*/  LDC.64 R4, c[0x0][0x390] ;  /* 0x0000e400ff047b82 */ /* 0x000ee20000000a00 */
[----:B------:R-:W-:Y:S02]  /*0400*/  IMAD.IADD R15, R13, 0x1, R3 ;  /* 0x000000010d0f7824 */ /* 0x000fe400078e0203 */
[----:B------:R-:W-:-:S05]  /*0410*/  IMAD.IADD R11, R11, 0x1, R0 ;  /* 0x000000010b0b7824 */ /* 0x000fca00078e0200 */
[----:B------:R-:W4:Y:S01]  /*0420*/  LDC.64 R6, c[0x0][0x380] ;  /* 0x0000e000ff067b82 */ /* 0x000f220000000a00 */
[----:B0-----:R-:W-:-:S04]  /*0430*/  IMAD.WIDE R10, R11, 0x4, R8 ;  /* 0x000000040b0a7825 */ /* 0x001fc800078e0208 */
[----:B------:R-:W-:-:S04]  /*0440*/  IMAD.WIDE R8, R15, 0x4, R8 ;  /* 0x000000040f087825 */ /* 0x000fc800078e0208 */
[----:B------:R-:W-:Y:S02]  /*0450*/  IMAD.WIDE R2, R3, 0x4, R10 ;  /* 0x0000000403027825 */ /* 0x000fe400078e020a */
[----:B-1----:R-:W5:Y:S02]  /*0460*/  LDG.E R8, desc[UR4][R8.64] ;  /* 0x0000000408087981 */ /* 0x002f64000c1e1900 */
[C---:B---3--:R-:W-:Y:S02]  /*0470*/  IMAD.WIDE R4, R13.reuse, 0x4, R4 ;  /* 0x000000040d047825 */ /* 0x048fe400078e0204 */
[----:B------:R-:W5:Y:S04]  /*0480*/  LDG.E R11, desc[UR4][R10.64] ;  /* 0x000000040a0b7981 */ /* 0x000f68000c1e1900 */
[----:B------:R-:W3:Y:S04]  /*0490*/  LDG.E R12, desc[UR4][R2.64] ;  /* 0x00000004020c7981 */ /* 0x000ee8000c1e1900 */
[----:B------:R-:W2:Y:S04]  /*04a0*/  LDG.E R14, desc[UR4][R2.64+0x4] ;  /* 0x00000404020e7981 */ /* 0x000ea8000c1e1900 */
[----:B------:R-:W2:Y:S04]  /*04b0*/  LDG.E R15, desc[UR4][R2.64+-0x4] ;  /* 0xfffffc04020f7981 */ /* 0x000ea8000c1e1900 */
[----:B------:R-:W2:Y:S01]  /*04c0*/  LDG.E R4, desc[UR4][R4.64] ;  /* 0x0000000404047981 */ /* 0x000ea2000c1e1900 */
[----:B----4-:R-:W-:-:S05]  /*04d0*/  IMAD.WIDE R6, R13, 0x4, R6 ;  /* 0x000000040d067825 */ /* 0x010fca00078e0206 */
[----:B------:R-:W4:Y:S01]  /*04e0*/  LDG.E R16, desc[UR4][R6.64] ;  /* 0x0000000406107981 */ /* 0x000f22000c1e1900 */
[----:B-----5:R-:W-:Y:S01]  /*04f0*/  FADD R0, R8, R11 ;  /* 0x0000000b08007221 */ /* 0x020fe20000000000 */
[C---:B---3--:R-:W-:Y:S01]  /*0500*/  FADD R9, R12.reuse, R12 ;  /* 0x0000000c0c097221 */ /* 0x048fe20000000000 */
[----:B------:R-:W-:-:S03]  /*0510*/  FADD R12, -R12, 80 ;  /* 0x42a000000c0c7421 */ /* 0x000fc60000000100 */
[----:B------:R-:W-:Y:S01]  /*0520*/  FADD R11, R0, -R9 ;  /* 0x80000009000b7221 */ /* 0x000fe20000000000 */
[----:B--2---:R-:W-:-:S04]  /*0530*/  FADD R14, R14, R15 ;  /* 0x0000000f0e0e7221 */ /* 0x004fc80000000000 */
[----:B------:R-:W-:Y:S01]  /*0540*/  FADD R14, -R9, R14 ;  /* 0x0000000e090e7221 */ /* 0x000fe20000000100 */
[----:B------:R-:W-:-:S04]  /*0550*/  FFMA R11, R11, UR10, R4 ;  /* 0x0000000a0b0b7c23 */ /* 0x000fc80008000004 */
[----:B------:R-:W-:-:S04]  /*0560*/  FFMA R11, R14, UR9, R11 ;  /* 0x000000090e0b7c23 */ /* 0x000fc8000800000b */
[----:B------:R-:W-:-:S04]  /*0570*/  FFMA R11, R12, UR11, R11 ;  /* 0x0000000b0c0b7c23 */ /* 0x000fc8000800000b */
[----:B----4-:R-:W-:-:S05]  /*0580*/  FFMA R11, R11, UR8, R16 ;  /* 0x000000080b0b7c23 */ /* 0x010fca0008000010 */
[----:B------:R-:W-:Y:S01]  /*0590*/  STG.E desc[UR4][R6.64], R11 ;  /* 0x0000000b06007986 */ /* 0x000fe2000c101904 */
[----:B------:R-:W-:Y:S05]  /*05a0*/  EXIT ;  /* 0x000000000000794d */ /* 0x000fea0003800000 */
        .weak           $__internal_0_$__cuda_sm20_div_rn_f64_full
        .type           $__internal_0_$__cuda_sm20_div_rn_f64_full,@function
        .size           $__internal_0_$__cuda_sm20_div_rn_f64_full,(.L_x_21 - $__internal_0_$__cuda_sm20_div_rn_f64_full)
$__internal_0_$__cuda_sm20_div_rn_f64_full:
[C---:B------:R-:W-:Y:S01]  /*05b0*/  FSETP.GEU.AND P0, PT, |R5|.reuse, 1.469367938527859385e-39, PT ;  /* 0x001000000500780b */ /* 0x040fe20003f0e200 */
[----:B------:R-:W-:Y:S01]  /*05c0*/  IMAD.MOV.U32 R8, RZ, RZ, 0x1 ;  /* 0x00000001ff087424 */ /* 0x000fe200078e00ff */
[C---:B------:R-:W-:Y:S01]  /*05d0*/  LOP3.LUT R2, R5.reuse, 0x800fffff, RZ, 0xc0, !PT ;  /* 0x800fffff05027812 */ /* 0x040fe200078ec0ff */
[----:B------:R-:W-:Y:S01]  /*05e0*/  IMAD.MOV.U32 R13, RZ, RZ, 0x1ca00000 ;  /* 0x1ca00000ff0d7424 */ /* 0x000fe200078e00ff */
[----:B------:R-:W-:Y:S02]  /*05f0*/  LOP3.LUT R17, R5, 0x7ff00000, RZ, 0xc0, !PT ;  /* 0x7ff0000005117812 */ /* 0x000fe400078ec0ff */
[----:B------:R-:W-:Y:S02]  /*0600*/  LOP3.LUT R3, R2, 0x3ff00000, RZ, 0xfc, !PT ;  /* 0x3ff0000002037812 */ /* 0x000fe400078efcff */
[----:B------:R-:W-:Y:S02]  /*0610*/  MOV R2, R4 ;  /* 0x0000000400027202 */ /* 0x000fe40000000f00 */
[----:B------:R-:W-:-:S03]  /*0620*/  LOP3.LUT R12, R7, 0x7ff00000, RZ, 0xc0, !PT ;  /* 0x7ff00000070c7812 */ /* 0x000fc600078ec0ff */
[----:B------:R-:W-:Y:S01]  /*0630*/  @!P0 DMUL R2, R4, 8.98846567431157953865e+307 ;  /* 0x7fe0000004028828 */ /* 0x000fe20000000000 */
[----:B------:R-:W-:Y:S01]  /*0640*/  ISETP.GE.U32.AND P1, PT, R12, R17, PT ;  /* 0x000000110c00720c */ /* 0x000fe20003f26070 */
[----:B------:R-:W-:-:S04]  /*0650*/  IMAD.MOV.U32 R19, RZ, RZ, R12 ;  /* 0x000000ffff137224 */ /* 0x000fc800078e000c */
[----:B------:R-:W0:Y:S02]  /*0660*/  MUFU.RCP64H R9, R3 ;  /* 0x0000000300097308 */ /* 0x000e240000001800 */
[----:B0-----:R-:W-:-:S08]  /*0670*/  DFMA R10, R8, -R2, 1 ;  /* 0x3ff00000080a742b */ /* 0x001fd00000000802 */
[----:B------:R-:W-:-:S08]  /*0680*/  DFMA R10, R10, R10, R10 ;  /* 0x0000000a0a0a722b */ /* 0x000fd0000000000a */
[----:B------:R-:W-:Y:S01]  /*0690*/  DFMA R10, R8, R10, R8 ;  /* 0x0000000a080a722b */ /* 0x000fe20000000008 */
[----:B------:R-:W-:Y:S02]  /*06a0*/  SEL R9, R13, 0x63400000, !P1 ;  /* 0x634000000d097807 */ /* 0x000fe40004800000 */
[----:B------:R-:W-:Y:S02]  /*06b0*/  FSETP.GEU.AND P1, PT, |R7|, 1.469367938527859385e-39, PT ;  /* 0x001000000700780b */ /* 0x000fe40003f2e200 */
[----:B------:R-:W-:-:S03]  /*06c0*/  LOP3.LUT R9, R9, 0x800fffff, R7, 0xf8, !PT ;  /* 0x800fffff09097812 */ /* 0x000fc600078ef807 */
[----:B------:R-:W-:Y:S01]  /*06d0*/  DFMA R14, R10, -R2, 1 ;  /* 0x3ff000000a0e742b */ /* 0x000fe20000000802 */
[----:B------:R-:W-:-:S07]  /*06e0*/  MOV R8, R6 ;  /* 0x0000000600087202 */ /* 0x000fce0000000f00 */
[----:B------:R-:W-:Y:S01]  /*06f0*/  DFMA R10, R10, R14, R10 ;  /* 0x0000000e0a0a722b */ /* 0x000fe2000000000a */
[----:B------:R-:W-:Y:S10]  /*0700*/  @P1 BRA `(.L_x_1) ;  /* 0x0000000000201947 */ /* 0x000ff40003800000 */
[----:B------:R-:W-:Y:S01]  /*0710*/  LOP3.LUT R15, R5, 0x7ff00000, RZ, 0xc0, !PT ;  /* 0x7ff00000050f7812 */ /* 0x000fe200078ec0ff */
[----:B------:R-:W-:-:S03]  /*0720*/  IMAD.MOV.U32 R14, RZ, RZ, RZ ;  /* 0x000000ffff0e7224 */ /* 0x000fc600078e00ff */
[----:B------:R-:W-:-:S04]  /*0730*/  ISETP.GE.U32.AND P1, PT, R12, R15, PT ;  /* 0x0000000f0c00720c */ /* 0x000fc80003f26070 */
[----:B------:R-:W-:-:S04]  /*0740*/  SEL R15, R13, 0x63400000, !P1 ;  /* 0x634000000d0f7807 */ /* 0x000fc80004800000 */
[----:B------:R-:W-:-:S04]  /*0750*/  LOP3.LUT R15, R15, 0x80000000, R7, 0xf8, !PT ;  /* 0x800000000f0f7812 */ /* 0x000fc800078ef807 */
[----:B------:R-:W-:-:S06]  /*0760*/  LOP3.LUT R15, R15, 0x100000, RZ, 0xfc, !PT ;  /* 0x001000000f0f7812 */ /* 0x000fcc00078efcff */
[----:B------:R-:W-:-:S10]  /*0770*/  DFMA R8, R8, 2, -R14 ;  /* 0x400000000808782b */ /* 0x000fd4000000080e */
[----:B------:R-:W-:-:S07]  /*0780*/  LOP3.LUT R19, R9, 0x7ff00000, RZ, 0xc0, !PT ;  /* 0x7ff0000009137812 */ /* 0x000fce00078ec0ff */
.L_x_1:
[----:B------:R-:W-:Y:S01]  /*0790*/  IMAD.MOV.U32 R18, RZ, RZ, R17 ;  /* 0x000000ffff127224 */ /* 0x000fe200078e0011 */
[----:B------:R-:W-:Y:S01]  /*07a0*/  @!P0 LOP3.LUT R18, R3, 0x7ff00000, RZ, 0xc0, !PT ;  /* 0x7ff0000003128812 */ /* 0x000fe200078ec0ff */
[----:B------:R-:W-:Y:S01]  /*07b0*/  VIADD R20, R19, 0xffffffff ;  /* 0xffffffff13147836 */ /* 0x000fe20000000000 */
[----:B------:R-:W-:Y:S02]  /*07c0*/  DMUL R14, R10, R8 ;  /* 0x000000080a0e7228 */ /* 0x000fe40000000000 */
[----:B------:R-:W-:Y:S02]  /*07d0*/  IADD3 R21, PT, PT, R18, -0x1, RZ ;  /* 0xffffffff12157810 */ /* 0x000fe40007ffe0ff */
[----:B------:R-:W-:-:S04]  /*07e0*/  ISETP.GT.U32.AND P0, PT, R20, 0x7feffffe, PT ;  /* 0x7feffffe1400780c */ /* 0x000fc80003f04070 */
[----:B------:R-:W-:Y:S01]  /*07f0*/  ISETP.GT.U32.OR P0, PT, R21, 0x7feffffe, P0 ;  /* 0x7feffffe1500780c */ /* 0x000fe20000704470 */
[----:B------:R-:W-:-:S08]  /*0800*/  DFMA R16, R14, -R2, R8 ;  /* 0x800000020e10722b */ /* 0x000fd00000000008 */
[----:B------:R-:W-:-:S04]  /*0810*/  DFMA R10, R10, R16, R14 ;  /* 0x000000100a0a722b */ /* 0x000fc8000000000e */
[----:B------:R-:W-:Y:S07]  /*0820*/  @P0 BRA `(.L_x_2) ;  /* 0x00000000006c0947 */ /* 0x000fee0003800000 */
[----:B------:R-:W-:-:S04]  /*0830*/  LOP3.LUT R7, R5, 0x7ff00000, RZ, 0xc0, !PT ;  /* 0x7ff0000005077812 */ /* 0x000fc800078ec0ff */
[CC--:B------:R-:W-:Y:S02]  /*0840*/  VIADDMNMX R6, R12.reuse, -R7.reuse, 0xb9600000, !PT ;  /* 0xb96000000c067446 */ /* 0x0c0fe40007800907 */
[----:B------:R-:W-:Y:S02]  /*0850*/  ISETP.GE.U32.AND P0, PT, R12, R7, PT ;  /* 0x000000070c00720c */ /* 0x000fe40003f06070 */
[----:B------:R-:W-:Y:S02]  /*0860*/  VIMNMX R6, PT, PT, R6, 0x46a00000, PT ;  /* 0x46a0000006067848 */ /* 0x000fe40003fe0100 */
[----:B------:R-:W-:-:S05]  /*0870*/  SEL R13, R13, 0x63400000, !P0 ;  /* 0x634000000d0d7807 */ /* 0x000fca0004000000 */
[----:B------:R-:W-:Y:S02]  /*0880*/  IMAD.IADD R14, R6, 0x1, -R13 ;  /* 0x00000001060e7824 */ /* 0x000fe400078e0a0d */
[----:B------:R-:W-:Y:S02]  /*0890*/  IMAD.MOV.U32 R6, RZ, RZ, RZ ;  /* 0x000000ffff067224 */ /* 0x000fe400078e00ff */
[----:B------:R-:W-:-:S06]  /*08a0*/  VIADD R7, R14, 0x7fe00000 ;  /* 0x7fe000000e077836 */ /* 0x000fcc0000000000 */
[----:B------:R-:W-:-:S10]  /*08b0*/  DMUL R12, R10, R6 ;  /* 0x000000060a0c7228 */ /* 0x000fd40000000000 */
[----:B------:R-:W-:-:S13]  /*08c0*/  FSETP.GTU.AND P0, PT, |R13|, 1.469367938527859385e-39, PT ;  /* 0x001000000d00780b */ /* 0x000fda0003f0c200 */
[----:B------:R-:W-:Y:S05]  /*08d0*/  @P0 BRA `(.L_x_3) ;  /* 0x0000000000940947 */ /* 0x000fea0003800000 */
[----:B------:R-:W-:Y:S01]  /*08e0*/  DFMA R2, R10, -R2, R8 ;  /* 0x800000020a02722b */ /* 0x000fe20000000008 */
[----:B------:R-:W-:-:S09]  /*08f0*/  MOV R6, RZ ;  /* 0x000000ff00067202 */ /* 0x000fd20000000f00 */
[C---:B------:R-:W-:Y:S02]  /*0900*/  FSETP.NEU.AND P0, PT, R3.reuse, RZ, PT ;  /* 0x000000ff0300720b */ /* 0x040fe40003f0d000 */
[----:B------:R-:W-:-:S04]  /*0910*/  LOP3.LUT R5, R3, 0x80000000, R5, 0x48, !PT ;  /* 0x8000000003057812 */ /* 0x000fc800078e4805 */
[----:B------:R-:W-:-:S07]  /*0920*/  LOP3.LUT R7, R5, R7, RZ, 0xfc, !PT ;  /* 0x0000000705077212 */ /* 0x000fce00078efcff */
[----:B------:R-:W-:Y:S05]  /*0930*/  @!P0 BRA `(.L_x_3) ;  /* 0x00000000007c8947 */ /* 0x000fea0003800000 */
[----:B------:R-:W-:Y:S01]  /*0940*/  IMAD.MOV R3, RZ, RZ, -R14 ;  /* 0x000000ffff037224 */ /* 0x000fe200078e0a0e */
[----:B------:R-:W-:Y:S01]  /*0950*/  DMUL.RP R6, R10, R6 ;  /* 0x000000060a067228 */ /* 0x000fe20000008000 */
[----:B------:R-:W-:-:S06]  /*0960*/  IMAD.MOV.U32 R2, RZ, RZ, RZ ;  /* 0x000000ffff027224 */ /* 0x000fcc00078e00ff */
[----:B------:R-:W-:-:S03]  /*0970*/  DFMA R2, R12, -R2, R10 ;  /* 0x800000020c02722b */ /* 0x000fc6000000000a */
[----:B------:R-:W-:-:S03]  /*0980*/  LOP3.LUT R5, R7, R5, RZ, 0x3c, !PT ;  /* 0x0000000507057212 */ /* 0x000fc600078e3cff */
[----:B------:R-:W-:-:S04]  /*0990*/  IADD3 R2, PT, PT, -R14, -0x43300000, RZ ;  /* 0xbcd000000e027810 */ /* 0x000fc80007ffe1ff */
[----:B------:R-:W-:-:S04]  /*09a0*/  FSETP.NEU.AND P0, PT, |R3|, R2, PT ;  /* 0x000000020300720b */ /* 0x000fc80003f0d200 */
[----:B------:R-:W-:Y:S02]  /*09b0*/  FSEL R12, R6, R12, !P0 ;  /* 0x0000000c060c7208 */ /* 0x000fe40004000000 */
[----:B------:R-:W-:Y:S01]  /*09c0*/  FSEL R13, R5, R13, !P0 ;  /* 0x0000000d050d7208 */ /* 0x000fe20004000000 */
[----:B------:R-:W-:Y:S06]  /*09d0*/  BRA `(.L_x_3) ;  /* 0x0000000000547947 */ /* 0x000fec0003800000 */
.L_x_2:
[----:B------:R-:W-:-:S14]  /*09e0*/  DSETP.NAN.AND P0, PT, R6, R6, PT ;  /* 0x000000060600722a */ /* 0x000fdc0003f08000 */
[----:B------:R-:W-:Y:S05]  /*09f0*/  @P0 BRA `(.L_x_4) ;  /* 0x0000000000440947 */ /* 0x000fea0003800000 */
[----:B------:R-:W-:-:S14]  /*0a00*/  DSETP.NAN.AND P0, PT, R4, R4, PT ;  /* 0x000000040400722a */ /* 0x000fdc0003f08000 */
[----:B------:R-:W-:Y:S05]  /*0a10*/  @P0 BRA `(.L_x_5) ;  /* 0x0000000000300947 */ /* 0x000fea0003800000 */
[----:B------:R-:W-:Y:S01]  /*0a20*/  ISETP.NE.AND P0, PT, R19, R18, PT ;  /* 0x000000121300720c */ /* 0x000fe20003f05270 */
[----:B------:R-:W-:Y:S01]  /*0a30*/  IMAD.MOV.U32 R12, RZ, RZ, 0x0 ;  /* 0x00000000ff0c7424 */ /* 0x000fe200078e00ff */
[----:B------:R-:W-:-:S11]  /*0a40*/  MOV R13, 0xfff80000 ;  /* 0xfff80000000d7802 */ /* 0x000fd60000000f00 */
[----:B------:R-:W-:Y:S05]  /*0a50*/  @!P0 BRA `(.L_x_3) ;  /* 0x0000000000348947 */ /* 0x000fea0003800000 */
[----:B------:R-:W-:Y:S02]  /*0a60*/  ISETP.NE.AND P0, PT, R19, 0x7ff00000, PT ;  /* 0x7ff000001300780c */ /* 0x000fe40003f05270 */
[----:B------:R-:W-:Y:S02]  /*0a70*/  LOP3.LUT R13, R7, 0x80000000, R5, 0x48, !PT ;  /* 0x80000000070d7812 */ /* 0x000fe400078e4805 */
[----:B------:R-:W-:-:S13]  /*0a80*/  ISETP.EQ.OR P0, PT, R18, RZ, !P0 ;  /* 0x000000ff1200720c */ /* 0x000fda0004702670 */
[----:B------:R-:W-:Y:S01]  /*0a90*/  @P0 LOP3.LUT R2, R13, 0x7ff00000, RZ, 0xfc, !PT ;  /* 0x7ff000000d020812 */ /* 0x000fe200078efcff */
[----:B------:R-:W-:Y:S02]  /*0aa0*/  @!P0 IMAD.MOV.U32 R12, RZ, RZ, RZ ;  /* 0x000000ffff0c8224 */ /* 0x000fe400078e00ff */
[----:B------:R-:W-:Y:S01]  /*0ab0*/  @P0 IMAD.MOV.U32 R12, RZ, RZ, RZ ;  /* 0x000000ffff0c0224 */ /* 0x000fe200078e00ff */
[----:B------:R-:W-:Y:S01]  /*0ac0*/  @P0 MOV R13, R2 ;  /* 0x00000002000d0202 */ /* 0x000fe20000000f00 */
[----:B------:R-:W-:Y:S06]  /*0ad0*/  BRA `(.L_x_3) ;  /* 0x0000000000147947 */ /* 0x000fec0003800000 */
.L_x_5:
[----:B------:R-:W-:Y:S01]  /*0ae0*/  LOP3.LUT R13, R5, 0x80000, RZ, 0xfc, !PT ;  /* 0x00080000050d7812 */ /* 0x000fe200078efcff */
[----:B------:R-:W-:Y:S01]  /*0af0*/  IMAD.MOV.U32 R12, RZ, RZ, R4 ;  /* 0x000000ffff0c7224 */ /* 0x000fe200078e0004 */
[----:B------:R-:W-:Y:S06]  /*0b00*/  BRA `(.L_x_3) ;  /* 0x0000000000087947 */ /* 0x000fec0003800000 */
.L_x_4:
[----:B------:R-:W-:Y:S01]  /*0b10*/  LOP3.LUT R13, R7, 0x80000, RZ, 0xfc, !PT ;  /* 0x00080000070d7812 */ /* 0x000fe200078efcff */
[----:B------:R-:W-:-:S07]  /*0b20*/  IMAD.MOV.U32 R12, RZ, RZ, R6 ;  /* 0x000000ffff0c7224 */ /* 0x000fce00078e0006 */
.L_x_3:
[----:B------:R-:W-:Y:S01]  /*0b30*/  MOV R2, R0 ;  /* 0x0000000000027202 */ /* 0x000fe20000000f00 */
[----:B------:R-:W-:-:S04]  /*0b40*/  IMAD.MOV.U32 R3, RZ, RZ, 0x0 ;  /* 0x00000000ff037424 */ /* 0x000fc800078e00ff */
[----:B------:R-:W-:Y:S05]  /*0b50*/  RET.REL.NODEC R2 `(_Z31single_iteration_cuda_base_casePfS_S_iifffff) ;  /* 0xfffffff402287950 */ /* 0x000fea0003c3ffff */
.L_x_6:
[----:B------:R-:W-:-:S00]  /*0b60*/  BRA `(.L_x_6) ;  /* 0xfffffffc00fc7947 */ /* 0x000fc0000383ffff */
[----:B------:R-:W-:-:S00]  /*0b70*/  NOP ;  /* 0x0000000000007918 */ /* 0x000fc00000000000 */
        /* <DEDUP_REMOVED lines=8> */
.L_x_21:


//--------------------- .text._Z26single_iteration_cuda_edgePfS_S_iifffff --------------------------
	.section	.text._Z26single_iteration_cuda_edgePfS_S_iifffff,"ax",@progbits
	.align	128
        .global         _Z26single_iteration_cuda_edgePfS_S_iifffff
        .type           _Z26single_iteration_cuda_edgePfS_S_iifffff,@function
        .size           _Z26single_iteration_cuda_edgePfS_S_iifffff,(.L_x_22 - _Z26single_iteration_cuda_edgePfS_S_iifffff)
        .other          _Z26single_iteration_cuda_edgePfS_S_iifffff,@"STO_CUDA_ENTRY STV_DEFAULT"
_Z26single_iteration_cuda_edgePfS_S_iifffff:
.text._Z26single_iteration_cuda_edgePfS_S_iifffff:
        /* <DEDUP_REMOVED lines=21> */
[----:B------:R-:W-:Y:S05]  /*0150*/  CALL.REL.NOINC `($__internal_1_$__cuda_sm20_div_rn_f64_full) ;  /* 0x0000000c005c7944 */ /* 0x000fea0003c00000 */
[----:B------:R-:W-:Y:S02]  /*0160*/  IMAD.MOV.U32 R2, RZ, RZ, R12 ;  /* 0x000000ffff027224 */ /* 0x000fe400078e000c */
[----:B------:R-:W-:-:S07]  /*0170*/  IMAD.MOV.U32 R3, RZ, RZ, R13 ;  /* 0x000000ffff037224 */ /* 0x000fce00078e000d */
.L_x_7:
[----:B------:R-:W0:Y:S01]  /*0180*/  S2R R5, SR_CTAID.X ;  /* 0x0000000000057919 */ /* 0x000e220000002500 */
[----:B------:R-:W0:Y:S01]  /*0190*/  F2I.F64.CEIL R6, R2 ;  /* 0x0000000200067311 */ /* 0x000e220000309100 */
[----:B------:R-:W1:Y:S01]  /*01a0*/  LDC R4, c[0x0][0x39c] ;  /* 0x0000e700ff047b82 */ /* 0x000e620000000800 */
[----:B------:R-:W2:Y:S01]  /*01b0*/  LDCU.64 UR6, c[0x0][0x358] ;  /* 0x00006b00ff0677ac */ /* 0x000ea20008000a00 */
[----:B-1----:R-:W-:Y:S02]  /*01c0*/  IADD3 R0, PT, PT, R4, -0x1, RZ ;  /* 0xffffffff04007810 */ /* 0x002fe40007ffe0ff */
[----:B0-----:R-:W-:-:S13]  /*01d0*/  ISETP.GE.U32.AND P0, PT, R5, R6, PT ;  /* 0x000000060500720c */ /* 0x001fda0003f06070 */
[----:B--2---:R-:W-:Y:S05]  /*01e0*/  @P0 BRA `(.L_x_8) ;  /* 0x0000000000a80947 */ /* 0x004fea0003800000 */
[----:B------:R-:W0:Y:S02]  /*01f0*/  S2R R2, SR_TID.X ;  /* 0x0000000000027919 */ /* 0x000e240000002100 */
[----:B0-----:R-:W-:-:S04]  /*0200*/  IMAD R5, R5, UR5, R2 ;  /* 0x0000000505057c24 */ /* 0x001fc8000f8e0202 */
[----:B------:R-:W-:-:S05]  /*0210*/  VIADD R3, R5, 0x1 ;  /* 0x0000000105037836 */ /* 0x000fca0000000000 */
[----:B------:R-:W-:-:S13]  /*0220*/  ISETP.GE.AND P0, PT, R3, R0, PT ;  /* 0x000000000300720c */ /* 0x000fda0003f06270 */
[----:B------:R-:W-:Y:S05]  /*0230*/  @P0 EXIT ;  /* 0x000000000000094d */ /* 0x000fea0003800000 */
[----:B------:R-:W0:Y:S08]  /*0240*/  LDC.64 R16, c[0x0][0x388] ;  /* 0x0000e200ff107b82 */ /* 0x000e300000000a00 */
[----:B------:R-:W1:Y:S01]  /*0250*/  LDC.64 R10, c[0x0][0x390] ;  /* 0x0000e400ff0a7b82 */ /* 0x000e620000000a00 */
[----:B------:R-:W-:Y:S01]  /*0260*/  IMAD.IADD R3, R3, 0x1, R4 ;  /* 0x0000000103037824 */ /* 0x000fe200078e0204 */
[----:B------:R-:W2:Y:S01]  /*0270*/  LDCU.128 UR8, c[0x0][0x3a0] ;  /* 0x00007400ff0877ac */ /* 0x000ea20008000c00 */
[----:B0-----:R-:W-:-:S05]  /*0280*/  IMAD.WIDE R12, R5, 0x4, R16 ;  /* 0x00000004050c7825 */ /* 0x001fca00078e0210 */
[----:B------:R-:W3:Y:S04]  /*0290*/  LDG.E R0, desc[UR6][R12.64+0x4] ;  /* 0x000004060c007981 */ /* 0x000ee8000c1e1900 */
[----:B------:R-:W4:Y:S04]  /*02a0*/  LDG.E R7, desc[UR6][R12.64+0x8] ;  /* 0x000008060c077981 */ /* 0x000f28000c1e1900 */
[----:B------:R-:W4:Y:S01]  /*02b0*/  LDG.E R20, desc[UR6][R12.64] ;  /* 0x000000060c147981 */ /* 0x000f22000c1e1900 */
[----:B------:R-:W-:Y:S02]  /*02c0*/  IMAD.WIDE R16, R3, 0x4, R16 ;  /* 0x0000000403107825 */ /* 0x000fe400078e0210 */
[----:B------:R-:W0:Y:S02]  /*02d0*/  LDC.64 R2, c[0x0][0x380] ;  /* 0x0000e000ff027b82 */ /* 0x000e240000000a00 */
[----:B-1----:R-:W-:-:S02]  /*02e0*/  IMAD.WIDE R10, R5, 0x4, R10 ;  /* 0x00000004050a7825 */ /* 0x002fc400078e020a */
[----:B------:R-:W5:Y:S04]  /*02f0*/  LDG.E R17, desc[UR6][R16.64] ;  /* 0x0000000610117981 */ /* 0x000f68000c1e1900 */
[----:B------:R-:W5:Y:S01]  /*0300*/  LDG.E R18, desc[UR6][R10.64+0x4] ;  /* 0x000004060a127981 */ /* 0x000f62000c1e1900 */
[----:B0-----:R-:W-:-:S05]  /*0310*/  IMAD.WIDE R2, R5, 0x4, R2 ;  /* 0x0000000405027825 */ /* 0x001fca00078e0202 */
[----:B------:R-:W5:Y:S01]  /*0320*/  LDG.E R6, desc[UR6][R2.64+0x4] ;  /* 0x0000040602067981 */ /* 0x000f62000c1e1900 */
[----:B--2---:R-:W-:Y:S08]  /*0330*/  F2F.F64.F32 R8, UR9 ;  /* 0x0000000900087d10 */ /* 0x004ff00008201800 */
[----:B------:R-:W-:Y:S08]  /*0340*/  F2F.F64.F32 R4, UR8 ;  /* 0x0000000800047d10 */ /* 0x000ff00008201800 */
[----:B---3--:R-:W0:Y:S01]  /*0350*/  F2F.F64.F32 R14, R0 ;  /* 0x00000000000e7310 */ /* 0x008e220000201800 */
[----:B----4-:R-:W-:-:S07]  /*0360*/  FADD R7, R7, R20 ;  /* 0x0000001407077221 */ /* 0x010fce0000000000 */
[----:B------:R-:W1:Y:S01]  /*0370*/  F2F.F64.F32 R12, R7 ;  /* 0x00000007000c7310 */ /* 0x000e620000201800 */
[----:B0-----:R-:W-:Y:S01]  /*0380*/  DADD R14, R14, R14 ;  /* 0x000000000e0e7229 */ /* 0x001fe2000000000e */
[----:B-----5:R-:W-:-:S06]  /*0390*/  FADD R17, -R0, R17 ;  /* 0x0000001100117221 */ /* 0x020fcc0000000100 */
[----:B------:R-:W0:Y:S01]  /*03a0*/  F2F.F64.F32 R10, R18 ;  /* 0x00000012000a7310 */ /* 0x000e220000201800 */
[----:B------:R-:W-:Y:S01]  /*03b0*/  FMUL R17, R17, UR10 ;  /* 0x0000000a11117c20 */ /* 0x000fe20008400000 */
[----:B------:R-:W-:Y:S01]  /*03c0*/  FADD R16, -R0, 80 ;  /* 0x42a0000000107421 */ /* 0x000fe20000000100 */
[----:B-1----:R-:W-:-:S05]  /*03d0*/  DADD R12, R12, -R14 ;  /* 0x000000000c0c7229 */ /* 0x002fca000000080e */
[----:B------:R-:W1:Y:S01]  /*03e0*/  F2F.F64.F32 R14, R17 ;  /* 0x00000011000e7310 */ /* 0x000e620000201800 */
[----:B------:R-:W-:Y:S02]  /*03f0*/  FMUL R16, R16, UR11 ;  /* 0x0000000b10107c20 */ /* 0x000fe40008400000 */
[----:B0-----:R-:W-:-:S05]  /*0400*/  DFMA R8, R12, R8, R10 ;  /* 0x000000080c08722b */ /* 0x001fca000000000a */
[----:B------:R-:W0:Y:S03]  /*0410*/  F2F.F64.F32 R10, R16 ;  /* 0x00000010000a7310 */ /* 0x000e260000201800 */
[----:B-1----:R-:W-:-:S05]  /*0420*/  DADD R8, R8, R14 ;  /* 0x0000000008087229 */ /* 0x002fca000000000e */
[----:B------:R-:W1:Y:S03]  /*0430*/  F2F.F64.F32 R6, R6 ;  /* 0x0000000600067310 */ /* 0x000e660000201800 */
[----:B0-----:R-:W-:-:S08]  /*0440*/  DADD R8, R8, R10 ;  /* 0x0000000008087229 */ /* 0x001fd0000000000a */
[----:B-1----:R-:W-:-:S10]  /*0450*/  DFMA R4, R4, R8, R6 ;  /* 0x000000080404722b */ /* 0x002fd40000000006 */
[----:B------:R-:W0:Y:S02]  /*0460*/  F2F.F32.F64 R5, R4 ;  /* 0x0000000400057310 */ /* 0x000e240000301000 */
[----:B0-----:R-:W-:Y:S01]  /*0470*/  STG.E desc[UR6][R2.64+0x4], R5 ;  /* 0x0000040502007986 */ /* 0x001fe2000c101906 */
[----:B------:R-:W-:Y:S05]  /*0480*/  EXIT ;  /* 0x000000000000794d */ /* 0x000fea0003800000 */
.L_x_8:
[----:B------:R-:W-:-:S05]  /*0490*/  IMAD.SHL.U32 R8, R6, 0x2, RZ ;  /* 0x0000000206087824 */ /* 0x000fca00078e00ff */
[----:B------:R-:W-:-:S13]  /*04a0*/  ISETP.GE.U32.AND P0, PT, R5, R8, PT ;  /* 0x000000080500720c */ /* 0x000fda0003f06070 */
[----:B------:R-:W-:Y:S05]  /*04b0*/  @P0 BRA `(.L_x_9) ;  /* 0x0000000000f80947 */ /* 0x000fea0003800000 */
[----:B------:R-:W0:Y:S01]  /*04c0*/  S2R R3, SR_TID.X ;  /* 0x0000000000037919 */ /* 0x000e220000002100 */
[----:B------:R-:W1:Y:S01]  /*04d0*/  LDCU UR4, c[0x0][0x398] ;  /* 0x00007300ff0477ac */ /* 0x000e620008000800 */
[----:B------:R-:W-:Y:S01]  /*04e0*/  IADD3 R0, PT, PT, -R6, R5, RZ ;  /* 0x0000000506007210 */ /* 0x000fe20007ffe1ff */
[----:B-1----:R-:W-:-:S04]  /*04f0*/  UIADD3 UR4, UPT, UPT, UR4, -0x1, URZ ;  /* 0xffffffff04047890 */ /* 0x002fc8000fffe0ff */
[----:B0-----:R-:W-:-:S04]  /*0500*/  IMAD R0, R0, UR5, R3 ;  /* 0x0000000500007c24 */ /* 0x001fc8000f8e0203 */
[----:B------:R-:W-:-:S05]  /*0510*/  VIADD R3, R0, 0x1 ;  /* 0x0000000100037836 */ /* 0x000fca0000000000 */
[----:B------:R-:W-:-:S13]  /*0520*/  ISETP.GE.AND P0, PT, R3, UR4, PT ;  /* 0x0000000403007c0c */ /* 0x000fda000bf06270 */
[----:B------:R-:W-:Y:S05]  /*0530*/  @P0 EXIT ;  /* 0x000000000000094d */ /* 0x000fea0003800000 */
[-C--:B------:R-:W-:Y:S01]  /*0540*/  IMAD R3, R3, R4.reuse, RZ ;  /* 0x0000000403037224 */ /* 0x080fe200078e02ff */
[----:B------:R-:W0:Y:S01]  /*0550*/  LDCU.128 UR8, c[0x0][0x380] ;  /* 0x00007000ff0877ac */ /* 0x000e220008000c00 */
[--C-:B------:R-:W-:Y:S01]  /*0560*/  SHF.R.S32.HI R0, RZ, 0x1f, R4.reuse ;  /* 0x0000001fff007819 */ /* 0x100fe20000011404 */
[--C-:B------:R-:W-:Y:S02]  /*0570*/  IMAD.MOV R2, RZ, RZ, -R4.reuse ;  /* 0x000000ffff027224 */ /* 0x100fe400078e0a04 */
[C---:B------:R-:W-:Y:S01]  /*0580*/  IADD3 R7, P0, PT, R3.reuse, R4, RZ ;  /* 0x0000000403077210 */ /* 0x040fe20007f1e0ff */
[C---:B------:R-:W-:Y:S01]  /*0590*/  IMAD.IADD R5, R3.reuse, 0x1, R4 ;  /* 0x0000000103057824 */ /* 0x040fe200078e0204 */
[----:B------:R-:W1:Y:S02]  /*05a0*/  LDCU.64 UR4, c[0x0][0x390] ;  /* 0x00007200ff0477ac */ /* 0x000e640008000a00 */
[----:B------:R-:W-:Y:S02]  /*05b0*/  LEA.HI.X.SX32 R8, R3, R0, 0x1, P0 ;  /* 0x0000000003087211 */ /* 0x000fe400000f0eff */
[----:B------:R-:W-:-:S02]  /*05c0*/  LEA R3, R2, R5, 0x1 ;  /* 0x0000000502037211 */ /* 0x000fc400078e08ff */
[C---:B------:R-:W-:Y:S01]  /*05d0*/  SHF.L.U64.HI R8, R7.reuse, 0x2, R8 ;  /* 0x0000000207087819 */ /* 0x040fe20000010208 */
[----:B------:R-:W-:Y:S01]  /*05e0*/  IMAD.SHL.U32 R7, R7, 0x4, RZ ;  /* 0x0000000407077824 */ /* 0x000fe200078e00ff */
[-C--:B------:R-:W-:Y:S02]  /*05f0*/  IADD3 R6, P0, PT, R5, R4.reuse, RZ ;  /* 0x0000000405067210 */ /* 0x080fe40007f1e0ff */
[----:B------:R-:W-:Y:S02]  /*0600*/  IADD3 R2, P1, PT, R3, R4, RZ ;  /* 0x0000000403027210 */ /* 0x000fe40007f3e0ff */
[-C--:B------:R-:W-:Y:S02]  /*0610*/  LEA.HI.X.SX32 R5, R5, R0.reuse, 0x1, P0 ;  /* 0x0000000005057211 */ /* 0x080fe400000f0eff */
[----:B0-----:R-:W-:Y:S02]  /*0620*/  IADD3 R10, P0, PT, R7, UR10, RZ ;  /* 0x0000000a070a7c10 */ /* 0x001fe4000ff1e0ff */
[----:B------:R-:W-:-:S02]  /*0630*/  LEA.HI.X.SX32 R3, R3, R0, 0x1, P1 ;  /* 0x0000000003037211 */ /* 0x000fc400008f0eff */
[----:B------:R-:W-:Y:S02]  /*0640*/  LEA R4, P1, R6, UR10, 0x2 ;  /* 0x0000000a06047c11 */ /* 0x000fe4000f8210ff */
[----:B------:R-:W-:Y:S02]  /*0650*/  LEA R12, P2, R2, UR10, 0x2 ;  /* 0x0000000a020c7c11 */ /* 0x000fe4000f8410ff */
[----:B------:R-:W-:Y:S02]  /*0660*/  IADD3.X R11, PT, PT, R8, UR11, RZ, P0, !PT ;  /* 0x0000000b080b7c10 */ /* 0x000fe400087fe4ff */
[----:B------:R-:W-:Y:S02]  /*0670*/  LEA.HI.X R5, R6, UR11, R5, 0x2, P1 ;  /* 0x0000000b06057c11 */ /* 0x000fe400088f1405 */
[----:B------:R-:W-:Y:S01]  /*0680*/  LEA.HI.X R13, R2, UR11, R3, 0x2, P2 ;  /* 0x0000000b020d7c11 */ /* 0x000fe200090f1403 */
[----:B------:R-:W2:Y:S01]  /*0690*/  LDG.E R6, desc[UR6][R10.64+-0x4] ;  /* 0xfffffc060a067981 */ /* 0x000ea2000c1e1900 */
[----:B-1----:R-:W-:-:S03]  /*06a0*/  IADD3 R16, P0, PT, R7, UR4, RZ ;  /* 0x0000000407107c10 */ /* 0x002fc6000ff1e0ff */
[----:B------:R-:W3:Y:S04]  /*06b0*/  LDG.E R4, desc[UR6][R4.64+-0x4] ;  /* 0xfffffc0604047981 */ /* 0x000ee8000c1e1900 */
[----:B------:R-:W3:Y:S01]  /*06c0*/  LDG.E R13, desc[UR6][R12.64+-0x4] ;  /* 0xfffffc060c0d7981 */ /* 0x000ee2000c1e1900 */
[----:B------:R-:W-:-:S03]  /*06d0*/  IADD3.X R17, PT, PT, R8, UR5, RZ, P0, !PT ;  /* 0x0000000508117c10 */ /* 0x000fc600087fe4ff */
[----:B------:R-:W4:Y:S04]  /*06e0*/  LDG.E R19, desc[UR6][R10.64+-0x8] ;  /* 0xfffff8060a137981 */ /* 0x000f28000c1e1900 */
[----:B------:R0:W5:Y:S01]  /*06f0*/  LDG.E R16, desc[UR6][R16.64+-0x4] ;  /* 0xfffffc0610107981 */ /* 0x000162000c1e1900 */
[----:B------:R-:W-:-:S04]  /*0700*/  IADD3 R2, P0, PT, R7, UR8, RZ ;  /* 0x0000000807027c10 */ /* 0x000fc8000ff1e0ff */
[----:B------:R-:W-:Y:S01]  /*0710*/  IADD3.X R3, PT, PT, R8, UR9, RZ, P0, !PT ;  /* 0x0000000908037c10 */ /* 0x000fe200087fe4ff */
[----:B------:R-:W1:Y:S04]  /*0720*/  LDCU.128 UR8, c[0x0][0x3a0] ;  /* 0x00007400ff0877ac */ /* 0x000e680008000c00 */
[----:B------:R-:W5:Y:S01]  /*0730*/  LDG.E R0, desc[UR6][R2.64+-0x4] ;  /* 0xfffffc0602007981 */ /* 0x000f62000c1e1900 */
[----:B-1----:R-:W-:Y:S08]  /*0740*/  F2F.F64.F32 R8, UR10 ;  /* 0x0000000a00087d10 */ /* 0x002ff00008201800 */
[----:B--2---:R-:W1:Y:S01]  /*0750*/  F2F.F64.F32 R14, R6 ;  /* 0x00000006000e7310 */ /* 0x004e620000201800 */
[----:B0-----:R-:W-:-:S04]  /*0760*/  FADD R17, -R6, 80 ;  /* 0x42a0000006117421 */ /* 0x001fc80000000100 */
[----:B------:R-:W-:Y:S01]  /*0770*/  FMUL R17, R17, UR11 ;  /* 0x0000000b11117c20 */ /* 0x000fe20008400000 */
[----:B---3--:R-:W-:Y:S02]  /*0780*/  FADD R7, R4, R13 ;  /* 0x0000000d04077221 */ /* 0x008fe40000000000 */
[----:B------:R-:W-:Y:S01]  /*0790*/  F2F.F64.F32 R4, UR8 ;  /* 0x0000000800047d10 */ /* 0x000fe20008201800 */
[----:B----4-:R-:W-:Y:S01]  /*07a0*/  FADD R19, -R6, R19 ;  /* 0x0000001306137221 */ /* 0x010fe20000000100 */
[----:B-1----:R-:W-:-:S03]  /*07b0*/  DADD R14, R14, R14 ;  /* 0x000000000e0e7229 */ /* 0x002fc6000000000e */
[----:B------:R-:W-:-:S03]  /*07c0*/  FMUL R19, R19, UR9 ;  /* 0x0000000913137c20 */ /* 0x000fc60008400000 */
[----:B------:R-:W0:Y:S08]  /*07d0*/  F2F.F64.F32 R12, R7 ;  /* 0x00000007000c7310 */ /* 0x000e300000201800 */
[----:B-----5:R-:W1:Y:S01]  /*07e0*/  F2F.F64.F32 R10, R16 ;  /* 0x00000010000a7310 */ /* 0x020e620000201800 */
[----:B0-----:R-:W-:-:S07]  /*07f0*/  DADD R12, R12, -R14 ;  /* 0x000000000c0c7229 */ /* 0x001fce000000080e */
[----:B------:R-:W-:Y:S01]  /*0800*/  F2F.F64.F32 R6, R17 ;  /* 0x0000001100067310 */ /* 0x000fe20000201800 */
[----:B-1----:R-:W-:-:S07]  /*0810*/  DFMA R8, R12, R8, R10 ;  /* 0x000000080c08722b */ /* 0x002fce000000000a */
[----:B------:R-:W0:Y:S08]  /*0820*/  F2F.F64.F32 R14, R19 ;  /* 0x00000013000e7310 */ /* 0x000e300000201800 */
[----:B------:R-:W1:Y:S01]  /*0830*/  F2F.F64.F32 R10, R0 ;  /* 0x00000000000a7310 */ /* 0x000e620000201800 */
[----:B0-----:R-:W-:-:S08]  /*0840*/  DADD R8, R8, R14 ;  /* 0x0000000008087229 */ /* 0x001fd0000000000e */
[----:B------:R-:W-:-:S08]  /*0850*/  DADD R6, R8, R6 ;  /* 0x0000000008067229 */ /* 0x000fd00000000006 */
[----:B-1----:R-:W-:-:S10]  /*0860*/  DFMA R4, R4, R6, R10 ;  /* 0x000000060404722b */ /* 0x002fd4000000000a */
[----:B------:R-:W0:Y:S02]  /*0870*/  F2F.F32.F64 R5, R4 ;  /* 0x0000000400057310 */ /* 0x000e240000301000 */
[----:B0-----:R-:W-:Y:S01]  /*0880*/  STG.E desc[UR6][R2.64+-0x4], R5 ;  /* 0xfffffc0502007986 */ /* 0x001fe2000c101906 */
[----:B------:R-:W-:Y:S05]  /*0890*/  EXIT ;  /* 0x000000000000794d */ /* 0x000fea0003800000 */
.L_x_9:
[----:B------:R-:W-:-:S05]  /*08a0*/  IMAD R2, R6, 0x3, RZ ;  /* 0x0000000306027824 */ /* 0x000fca00078e02ff */
[----:B------:R-:W-:-:S13]  /*08b0*/  ISETP.GE.U32.AND P0, PT, R5, R2, PT ;  /* 0x000000020500720c */ /* 0x000fda0003f06070 */
[----:B------:R-:W-:Y:S05]  /*08c0*/  @P0 BRA `(.L_x_10) ;  /* 0x0000000000bc0947 */ /* 0x000fea0003800000 */
[----:B------:R-:W0:Y:S01]  /*08d0*/  S2R R3, SR_TID.X ;  /* 0x0000000000037919 */ /* 0x000e220000002100 */
[----:B------:R-:W-:-:S04]  /*08e0*/  IMAD.IADD R2, R5, 0x1, -R8 ;  /* 0x0000000105027824 */ /* 0x000fc800078e0a08 */
[----:B0-----:R-:W-:-:S04]  /*08f0*/  IMAD R2, R2, UR5, R3 ;  /* 0x0000000502027c24 */ /* 0x001fc8000f8e0203 */
[----:B------:R-:W-:-:S05]  /*0900*/  VIADD R3, R2, 0x1 ;  /* 0x0000000102037836 */ /* 0x000fca0000000000 */
[----:B------:R-:W-:-:S13]  /*0910*/  ISETP.GE.AND P0, PT, R3, R0, PT ;  /* 0x000000000300720c */ /* 0x000fda0003f06270 */
[----:B------:R-:W-:Y:S05]  /*0920*/  @P0 EXIT ;  /* 0x000000000000094d */ /* 0x000fea0003800000 */
[----:B------:R-:W0:Y:S01]  /*0930*/  LDC R0, c[0x0][0x398] ;  /* 0x0000e600ff007b82 */ /* 0x000e220000000800 */
[----:B------:R-:W1:Y:S07]  /*0940*/  LDCU.128 UR8, c[0x0][0x3a0] ;  /* 0x00007400ff0877ac */ /* 0x000e6e0008000c00 */
[----:B------:R-:W2:Y:S08]  /*0950*/  LDC.64 R16, c[0x0][0x388] ;  /* 0x0000e200ff107b82 */ /* 0x000eb00000000a00 */
[----:B------:R-:W3:Y:S01]  /*0960*/  LDC.64 R10, c[0x0][0x390] ;  /* 0x0000e400ff0a7b82 */ /* 0x000ee20000000a00 */
[----:B0-----:R-:W-:-:S05]  /*0970*/  IADD3 R7, PT, PT, R0, -0x1, RZ ;  /* 0xffffffff00077810 */ /* 0x001fca0007ffe0ff */
[CC--:B------:R-:W-:Y:S02]  /*0980*/  IMAD R5, R7.reuse, R4.reuse, R3 ;  /* 0x0000000407057224 */ /* 0x0c0fe400078e0203 */
[----:B------:R-:W-:Y:S02]  /*0990*/  IMAD R4, R7, R4, -R4 ;  /* 0x0000000407047224 */ /* 0x000fe400078e0a04 */
[----:B--2---:R-:W-:-:S05]  /*09a0*/  IMAD.WIDE R12, R5, 0x4, R16 ;  /* 0x00000004050c7825 */ /* 0x004fca00078e0210 */
[----:B------:R-:W2:Y:S01]  /*09b0*/  LDG.E R0, desc[UR6][R12.64] ;  /* 0x000000060c007981 */ /* 0x000ea2000c1e1900 */
[----:B------:R-:W-:-:S03]  /*09c0*/  IMAD.IADD R3, R3, 0x1, R4 ;  /* 0x0000000103037824 */ /* 0x000fc600078e0204 */
[----:B------:R-:W4:Y:S04]  /*09d0*/  LDG.E R7, desc[UR6][R12.64+0x4] ;  /* 0x000004060c077981 */ /* 0x000f28000c1e1900 */
[----:B------:R-:W4:Y:S01]  /*09e0*/  LDG.E R20, desc[UR6][R12.64+-0x4] ;  /* 0xfffffc060c147981 */ /* 0x000f22000c1e1900 */
[----:B------:R-:W-:Y:S02]  /*09f0*/  IMAD.WIDE R16, R3, 0x4, R16 ;  /* 0x0000000403107825 */ /* 0x000fe400078e0210 */
[----:B------:R-:W0:Y:S02]  /*0a00*/  LDC.64 R2, c[0x0][0x380] ;  /* 0x0000e000ff027b82 */ /* 0x000e240000000a00 */
[C---:B---3--:R-:W-:Y:S02]  /*0a10*/  IMAD.WIDE R10, R5.reuse, 0x4, R10 ;  /* 0x00000004050a7825 */ /* 0x048fe400078e020a */
[----:B------:R-:W3:Y:S04]  /*0a20*/  LDG.E R17, desc[UR6][R16.64] ;  /* 0x0000000610117981 */ /* 0x000ee8000c1e1900 */
[----:B------:R-:W5:Y:S01]  /*0a30*/  LDG.E R18, desc[UR6][R10.64] ;  /* 0x000000060a127981 */ /* 0x000f62000c1e1900 */
[----:B0-----:R-:W-:-:S05]  /*0a40*/  IMAD.WIDE R2, R5, 0x4, R2 ;  /* 0x0000000405027825 */ /* 0x001fca00078e0202 */
[----:B------:R-:W5:Y:S01]  /*0a50*/  LDG.E R6, desc[UR6][R2.64] ;  /* 0x0000000602067981 */ /* 0x000f62000c1e1900 */
[----:B-1----:R-:W-:Y:S08]  /*0a60*/  F2F.F64.F32 R8, UR9 ;  /* 0x0000000900087d10 */ /* 0x002ff00008201800 */
[----:B------:R-:W-:Y:S08]  /*0a70*/  F2F.F64.F32 R4, UR8 ;  /* 0x0000000800047d10 */ /* 0x000ff00008201800 */
[----:B--2---:R-:W0:Y:S01]  /*0a80*/  F2F.F64.F32 R14, R0 ;  /* 0x00000000000e7310 */ /* 0x004e220000201800 */
[----:B----4-:R-:W-:-:S07]  /*0a90*/  FADD R7, R7, R20 ;  /* 0x0000001407077221 */ /* 0x010fce0000000000 */
[----:B------:R-:W1:Y:S01]  /*0aa0*/  F2F.F64.F32 R12, R7 ;  /* 0x00000007000c7310 */ /* 0x000e620000201800 */
[----:B0-----:R-:W-:Y:S01]  /*0ab0*/  DADD R14, R14, R14 ;  /* 0x000000000e0e7229 */ /* 0x001fe2000000000e */
[----:B---3--:R-:W-:-:S06]  /*0ac0*/  FADD R17, -R0, R17 ;  /* 0x0000001100117221 */ /* 0x008fcc0000000100 */
[----:B-----5:R-:W0:Y:S01]  /*0ad0*/  F2F.F64.F32 R10, R18 ;  /* 0x00000012000a7310 */ /* 0x020e220000201800 */
        /* <DEDUP_REMOVED lines=14> */
.L_x_10:
[----:B------:R-:W0:Y:S01]  /*0bc0*/  S2R R3, SR_TID.X ;  /* 0x0000000000037919 */ /* 0x000e220000002100 */
[----:B------:R-:W1:Y:S01]  /*0bd0*/  LDCU UR4, c[0x0][0x398] ;  /* 0x00007300ff0477ac */ /* 0x000e620008000800 */
[----:B------:R-:W-:Y:S01]  /*0be0*/  IMAD R0, R6, -0x3, R5 ;  /* 0xfffffffd06007824 */ /* 0x000fe200078e0205 */
[----:B-1----:R-:W-:-:S03]  /*0bf0*/  UIADD3 UR4, UPT, UPT, UR4, -0x1, URZ ;  /* 0xffffffff04047890 */ /* 0x002fc6000fffe0ff */
[----:B0-----:R-:W-:-:S04]  /*0c00*/  IMAD R0, R0, UR5, R3 ;  /* 0x0000000500007c24 */ /* 0x001fc8000f8e0203 */
[----:B------:R-:W-:-:S05]  /*0c10*/  VIADD R5, R0, 0x1 ;  /* 0x0000000100057836 */ /* 0x000fca0000000000 */
[----:B------:R-:W-:-:S13]  /*0c20*/  ISETP.GE.AND P0, PT, R5, UR4, PT ;  /* 0x0000000405007c0c */ /* 0x000fda000bf06270 */
[----:B------:R-:W-:Y:S05]  /*0c30*/  @P0 EXIT ;  /* 0x000000000000094d */ /* 0x000fea0003800000 */
[----:B------:R-:W0:Y:S01]  /*0c40*/  LDC.64 R12, c[0x0][0x388] ;  /* 0x0000e200ff0c7b82 */ /* 0x000e220000000a00 */
[----:B------:R-:W-:Y:S01]  /*0c50*/  IMAD R5, R5, R4, RZ ;  /* 0x0000000405057224 */ /* 0x000fe200078e02ff */
[----:B------:R-:W1:Y:S01]  /*0c60*/  LDCU.128 UR8, c[0x0][0x3a0] ;  /* 0x00007400ff0877ac */ /* 0x000e620008000c00 */
[----:B------:R-:W-:-:S03]  /*0c70*/  IMAD.MOV R0, RZ, RZ, -R4 ;  /* 0x000000ffff007224 */ /* 0x000fc600078e0a04 */
[----:B------:R-:W-:Y:S02]  /*0c80*/  IADD3 R3, PT, PT, R5, R4, RZ ;  /* 0x0000000405037210 */ /* 0x000fe40007ffe0ff */
[----:B------:R-:W2:Y:S03]  /*0c90*/  LDC.64 R10, c[0x0][0x390] ;  /* 0x0000e400ff0a7b82 */ /* 0x000ea60000000a00 */
[----:B------:R-:W-:-:S04]  /*0ca0*/  IMAD R15, R0, 0x2, R3 ;  /* 0x00000002000f7824 */ /* 0x000fc800078e0203 */
[----:B0-----:R-:W-:-:S04]  /*0cb0*/  IMAD.WIDE R14, R15, 0x4, R12 ;  /* 0x000000040f0e7825 */ /* 0x001fc800078e020c */
[----:B------:R-:W-:Y:S02]  /*0cc0*/  IMAD.WIDE R12, R3, 0x4, R12 ;  /* 0x00000004030c7825 */ /* 0x000fe400078e020c */
[----:B------:R-:W0:Y:S02]  /*0cd0*/  LDC.64 R2, c[0x0][0x380] ;  /* 0x0000e000ff027b82 */ /* 0x000e240000000a00 */
[----:B------:R-:W-:Y:S02]  /*0ce0*/  IMAD.WIDE R16, R4, 0x4, R14 ;  /* 0x0000000404107825 */ /* 0x000fe400078e020e */
[----:B------:R-:W3:Y:S04]  /*0cf0*/  LDG.E R12, desc[UR6][R12.64] ;  /* 0x000000060c0c7981 */ /* 0x000ee8000c1e1900 */
[----:B------:R-:W4:Y:S04]  /*0d00*/  LDG.E R0, desc[UR6][R16.64] ;  /* 0x0000000610007981 */ /* 0x000f28000c1e1900 */
[----:B------:R-:W3:Y:S01]  /*0d10*/  LDG.E R15, desc[UR6][R14.64] ;  /* 0x000000060e0f7981 */ /* 0x000ee2000c1e1900 */
[----:B--2---:R-:W-:-:S03]  /*0d20*/  IMAD.WIDE R10, R5, 0x4, R10 ;  /* 0x00000004050a7825 */ /* 0x004fc600078e020a */
[----:B------:R-:W2:Y:S04]  /*0d30*/  LDG.E R21, desc[UR6][R16.64+0x4] ;  /* 0x0000040610157981 */ /* 0x000ea8000c1e1900 */
[----:B------:R-:W5:Y:S01]  /*0d40*/  LDG.E R20, desc[UR6][R10.64] ;  /* 0x000000060a147981 */ /* 0x000f62000c1e1900 */
[----:B0-----:R-:W-:-:S05]  /*0d50*/  IMAD.WIDE R2, R5, 0x4, R2 ;  /* 0x0000000405027825 */ /* 0x001fca00078e0202 */
[----:B------:R-:W5:Y:S01]  /*0d60*/  LDG.E R6, desc[UR6][R2.64] ;  /* 0x0000000602067981 */ /* 0x000f62000c1e1900 */
[----:B-1----:R-:W-:Y:S08]  /*0d70*/  F2F.F64.F32 R8, UR10 ;  /* 0x0000000a00087d10 */ /* 0x002ff00008201800 */
[----:B------:R-:W-:Y:S08]  /*0d80*/  F2F.F64.F32 R4, UR8 ;  /* 0x0000000800047d10 */ /* 0x000ff00008201800 */
[----:B----4-:R-:W0:Y:S01]  /*0d90*/  F2F.F64.F32 R18, R0 ;  /* 0x0000000000127310 */ /* 0x010e220000201800 */
[----:B---3--:R-:W-:-:S07]  /*0da0*/  FADD R7, R12, R15 ;  /* 0x0000000f0c077221 */ /* 0x008fce0000000000 */
[----:B------:R-:W1:Y:S01]  /*0db0*/  F2F.F64.F32 R12, R7 ;  /* 0x00000007000c7310 */ /* 0x000e620000201800 */
[----:B--2---:R-:W-:Y:S01]  /*0dc0*/  FADD R21, -R0, R21 ;  /* 0x0000001500157221 */ /* 0x004fe20000000100 */
[----:B0-----:R-:W-:-:S06]  /*0dd0*/  DADD R18, R18, R18 ;  /* 0x0000000012127229 */ /* 0x001fcc0000000012 */
        /* <DEDUP_REMOVED lines=15> */
        .weak           $__internal_1_$__cuda_sm20_div_rn_f64_full
        .type           $__internal_1_$__cuda_sm20_div_rn_f64_full,@function
        .size           $__internal_1_$__cuda_sm20_div_rn_f64_full,(.L_x_22 - $__internal_1_$__cuda_sm20_div_rn_f64_full)
$__internal_1_$__cuda_sm20_div_rn_f64_full:
[C---:B------:R-:W-:Y:S01]  /*0ed0*/  FSETP.GEU.AND P0, PT, |R5|.reuse, 1.469367938527859385e-39, PT ;  /* 0x001000000500780b */ /* 0x040fe20003f0e200 */
[----:B------:R-:W-:Y:S01]  /*0ee0*/  IMAD.MOV.U32 R8, RZ, RZ, 0x1 ;  /* 0x00000001ff087424 */ /* 0x000fe200078e00ff */
[C---:B------:R-:W-:Y:S02]  /*0ef0*/  LOP3.LUT R2, R5.reuse, 0x800fffff, RZ, 0xc0, !PT ;  /* 0x800fffff05027812 */ /* 0x040fe400078ec0ff */
[----:B------:R-:W-:Y:S02]  /*0f00*/  LOP3.LUT R17, R5, 0x7ff00000, RZ, 0xc0, !PT ;  /* 0x7ff0000005117812 */ /* 0x000fe400078ec0ff */
[----:B------:R-:W-:Y:S01]  /*0f10*/  LOP3.LUT R3, R2, 0x3ff00000, RZ, 0xfc, !PT ;  /* 0x3ff0000002037812 */ /* 0x000fe200078efcff */
[----:B------:R-:W-:Y:S01]  /*0f20*/  IMAD.MOV.U32 R2, RZ, RZ, R4 ;  /* 0x000000ffff027224 */ /* 0x000fe200078e0004 */
[----:B------:R-:W-:Y:S02]  /*0f30*/  LOP3.LUT R12, R7, 0x7ff00000, RZ, 0xc0, !PT ;  /* 0x7ff00000070c7812 */ /* 0x000fe400078ec0ff */
[----:B------:R-:W-:-:S02]  /*0f40*/  MOV R13, 0x1ca00000 ;  /* 0x1ca00000000d7802 */ /* 0x000fc40000000f00 */
[----:B------:R-:W-:Y:S01]  /*0f50*/  ISETP.GE.U32.AND P1, PT, R12, R17, PT ;  /* 0x000000110c00720c */ /* 0x000fe20003f26070 */
[----:B------:R-:W-:Y:S01]  /*0f60*/  @!P0 DMUL R2, R4, 8.98846567431157953865e+307 ;  /* 0x7fe0000004028828 */ /* 0x000fe20000000000 */
[----:B------:R-:W-:-:S05]  /*0f70*/  IMAD.MOV.U32 R19, RZ, RZ, R12 ;  /* 0x000000ffff137224 */ /* 0x000fca00078e000c */
[----:B------:R-:W0:Y:S02]  /*0f80*/  MUFU.RCP64H R9, R3 ;  /* 0x0000000300097308 */ /* 0x000e240000001800 */
[----:B0-----:R-:W-:-:S08]  /*0f90*/  DFMA R10, R8, -R2, 1 ;  /* 0x3ff00000080a742b */ /* 0x001fd00000000802 */
[----:B------:R-:W-:-:S08]  /*0fa0*/  DFMA R10, R10, R10, R10 ;  /* 0x0000000a0a0a722b */ /* 0x000fd0000000000a */
[----:B------:R-:W-:Y:S01]  /*0fb0*/  DFMA R10, R8, R10, R8 ;  /* 0x0000000a080a722b */ /* 0x000fe20000000008 */
[----:B------:R-:W-:Y:S01]  /*0fc0*/  SEL R9, R13, 0x63400000, !P1 ;  /* 0x634000000d097807 */ /* 0x000fe20004800000 */
[----:B------:R-:W-:Y:S01]  /*0fd0*/  IMAD.MOV.U32 R8, RZ, RZ, R6 ;  /* 0x000000ffff087224 */ /* 0x000fe200078e0006 */
[----:B------:R-:W-:Y:S02]  /*0fe0*/  FSETP.GEU.AND P1, PT, |R7|, 1.469367938527859385e-39, PT ;  /* 0x001000000700780b */ /* 0x000fe40003f2e200 */
[----:B------:R-:W-:-:S03]  /*0ff0*/  LOP3.LUT R9, R9, 0x800fffff, R7, 0xf8, !PT ;  /* 0x800fffff09097812 */ /* 0x000fc600078ef807 */
[----:B------:R-:W-:-:S08]  /*1000*/  DFMA R14, R10, -R2, 1 ;  /* 0x3ff000000a0e742b */ /* 0x000fd00000000802 */
        /* <DEDUP_REMOVED lines=10> */
.L_x_11:
[----:B------:R-:W-:Y:S01]  /*10b0*/  MOV R18, R17 ;  /* 0x0000001100127202 */ /* 0x000fe20000000f00 */
[----:B------:R-:W-:Y:S01]  /*10c0*/  VIADD R20, R19, 0xffffffff ;  /* 0xffffffff13147836 */ /* 0x000fe20000000000 */
[----:B------:R-:W-:Y:S01]  /*10d0*/  @!P0 LOP3.LUT R18, R3, 0x7ff00000, RZ, 0xc0, !PT ;  /* 0x7ff0000003128812 */ /* 0x000fe200078ec0ff */
[----:B------:R-:W-:-:S03]  /*10e0*/  DMUL R14, R10, R8 ;  /* 0x000000080a0e7228 */ /* 0x000fc60000000000 */
[----:B------:R-:W-:Y:S01]  /*10f0*/  ISETP.GT.U32.AND P0, PT, R20, 0x7feffffe, PT ;  /* 0x7feffffe1400780c */ /* 0x000fe20003f04070 */
[----:B------:R-:W-:-:S04]  /*1100*/  VIADD R21, R18, 0xffffffff ;  /* 0xffffffff12157836 */ /* 0x000fc80000000000 */
[----:B------:R-:W-:Y:S01]  /*1110*/  DFMA R16, R14, -R2, R8 ;  /* 0x800000020e10722b */ /* 0x000fe20000000008 */
[----:B------:R-:W-:-:S07]  /*1120*/  ISETP.GT.U32.OR P0, PT, R21, 0x7feffffe, P0 ;  /* 0x7feffffe1500780c */ /* 0x000fce0000704470 */
[----:B------:R-:W-:-:S06]  /*1130*/  DFMA R10, R10, R16, R14 ;  /* 0x000000100a0a722b */ /* 0x000fcc000000000e */
[----:B------:R-:W-:Y:S05]  /*1140*/  @P0 BRA `(.L_x_12) ;  /* 0x00000000006c0947 */ /* 0x000fea0003800000 */
[----:B------:R-:W-:-:S04]  /*1150*/  LOP3.LUT R7, R5, 0x7ff00000, RZ, 0xc0, !PT ;  /* 0x7ff0000005077812 */ /* 0x000fc800078ec0ff */
[CC--:B------:R-:W-:Y:S02]  /*1160*/  VIADDMNMX R6, R12.reuse, -R7.reuse, 0xb9600000, !PT ;  /* 0xb96000000c067446 */ /* 0x0c0fe40007800907 */
[----:B------:R-:W-:Y:S02]  /*1170*/  ISETP.GE.U32.AND P0, PT, R12, R7, PT ;  /* 0x000000070c00720c */ /* 0x000fe40003f06070 */
[----:B------:R-:W-:Y:S02]  /*1180*/  VIMNMX R6, PT, PT, R6, 0x46a00000, PT ;  /* 0x46a0000006067848 */ /* 0x000fe40003fe0100 */
[----:B------:R-:W-:-:S05]  /*1190*/  SEL R13, R13, 0x63400000, !P0 ;  /* 0x634000000d0d7807 */ /* 0x000fca0004000000 */
[----:B------:R-:W-:Y:S02]  /*11a0*/  IMAD.IADD R14, R6, 0x1, -R13 ;  /* 0x00000001060e7824 */ /* 0x000fe400078e0a0d */
[----:B------:R-:W-:-:S03]  /*11b0*/  IMAD.MOV.U32 R6, RZ, RZ, RZ ;  /* 0x000000ffff067224 */ /* 0x000fc600078e00ff */
[----:B------:R-:W-:-:S06]  /*11c0*/  IADD3 R7, PT, PT, R14, 0x7fe00000, RZ ;  /* 0x7fe000000e077810 */ /* 0x000fcc0007ffe0ff */
[----:B------:R-:W-:-:S10]  /*11d0*/  DMUL R12, R10, R6 ;  /* 0x000000060a0c7228 */ /* 0x000fd40000000000 */
[----:B------:R-:W-:-:S13]  /*11e0*/  FSETP.GTU.AND P0, PT, |R13|, 1.469367938527859385e-39, PT ;  /* 0x001000000d00780b */ /* 0x000fda0003f0c200 */
[----:B------:R-:W-:Y:S05]  /*11f0*/  @P0 BRA `(.L_x_13) ;  /* 0x0000000000940947 */ /* 0x000fea0003800000 */
[----:B------:R-:W-:Y:S01]  /*1200*/  DFMA R2, R10, -R2, R8 ;  /* 0x800000020a02722b */ /* 0x000fe20000000008 */
[----:B------:R-:W-:-:S09]  /*1210*/  IMAD.MOV.U32 R6, RZ, RZ, RZ ;  /* 0x000000ffff067224 */ /* 0x000fd200078e00ff */
[C---:B------:R-:W-:Y:S02]  /*1220*/  FSETP.NEU.AND P0, PT, R3.reuse, RZ, PT ;  /* 0x000000ff0300720b */ /* 0x040fe40003f0d000 */
[----:B------:R-:W-:-:S04]  /*1230*/  LOP3.LUT R5, R3, 0x80000000, R5, 0x48, !PT ;  /* 0x8000000003057812 */ /* 0x000fc800078e4805 */
[----:B------:R-:W-:-:S07]  /*1240*/  LOP3.LUT R7, R5, R7, RZ, 0xfc, !PT ;  /* 0x0000000705077212 */ /* 0x000fce00078efcff */
[----:B------:R-:W-:Y:S05]  /*1250*/  @!P0 BRA `(.L_x_13) ;  /* 0x00000000007c8947 */ /* 0x000fea0003800000 */
[----:B------:R-:W-:Y:S01]  /*1260*/  IADD3 R3, PT, PT, -R14, RZ, RZ ;  /* 0x000000ff0e037210 */ /* 0x000fe20007ffe1ff */
[----:B------:R-:W-:Y:S01]  /*1270*/  IMAD.MOV.U32 R2, RZ, RZ, RZ ;  /* 0x000000ffff027224 */ /* 0x000fe200078e00ff */
[----:B------:R-:W-:-:S05]  /*1280*/  DMUL.RP R6, R10, R6 ;  /* 0x000000060a067228 */ /* 0x000fca0000008000 */
[----:B------:R-:W-:-:S05]  /*1290*/  DFMA R2, R12, -R2, R10 ;  /* 0x800000020c02722b */ /* 0x000fca000000000a */
[----:B------:R-:W-:Y:S02]  /*12a0*/  LOP3.LUT R5, R7, R5, RZ, 0x3c, !PT ;  /* 0x0000000507057212 */ /* 0x000fe400078e3cff */
[----:B------:R-:W-:-:S04]  /*12b0*/  IADD3 R2, PT, PT, -R14, -0x43300000, RZ ;  /* 0xbcd000000e027810 */ /* 0x000fc80007ffe1ff */
[----:B------:R-:W-:-:S04]  /*12c0*/  FSETP.NEU.AND P0, PT, |R3|, R2, PT ;  /* 0x000000020300720b */ /* 0x000fc80003f0d200 */
[----:B------:R-:W-:Y:S02]  /*12d0*/  FSEL R12, R6, R12, !P0 ;  /* 0x0000000c060c7208 */ /* 0x000fe40004000000 */
[----:B------:R-:W-:Y:S01]  /*12e0*/  FSEL R13, R5, R13, !P0 ;  /* 0x0000000d050d7208 */ /* 0x000fe20004000000 */
[----:B------:R-:W-:Y:S06]  /*12f0*/  BRA `(.L_x_13) ;  /* 0x0000000000547947 */ /* 0x000fec0003800000 */
.L_x_12:
        /* <DEDUP_REMOVED lines=16> */
.L_x_15:
[----:B------:R-:W-:Y:S01]  /*1400*/  LOP3.LUT R13, R5, 0x80000, RZ, 0xfc, !PT ;  /* 0x00080000050d7812 */ /* 0x000fe200078efcff */
[----:B------:R-:W-:Y:S01]  /*1410*/  IMAD.MOV.U32 R12, RZ, RZ, R4 ;  /* 0x000000ffff0c7224 */ /* 0x000fe200078e0004 */
[----:B------:R-:W-:Y:S06]  /*1420*/  BRA `(.L_x_13) ;  /* 0x0000000000087947 */ /* 0x000fec0003800000 */
.L_x_14:
[----:B------:R-:W-:Y:S01]  /*1430*/  LOP3.LUT R13, R7, 0x80000, RZ, 0xfc, !PT ;  /* 0x00080000070d7812 */ /* 0x000fe200078efcff */
[----:B------:R-:W-:-:S07]  /*1440*/  IMAD.MOV.U32 R12, RZ, RZ, R6 ;  /* 0x000000ffff0c7224 */ /* 0x000fce00078e0006 */
.L_x_13:
[----:B------:R-:W-:Y:S01]  /*1450*/  MOV R2, R0 ;  /* 0x0000000000027202 */ /* 0x000fe20000000f00 */
[----:B------:R-:W-:-:S04]  /*1460*/  IMAD.MOV.U32 R3, RZ, RZ, 0x0 ;  /* 0x00000000ff037424 */ /* 0x000fc800078e00ff */
[----:B------:R-:W-:Y:S05]  /*1470*/  RET.REL.NODEC R2 `(_Z26single_iteration_cuda_edgePfS_S_iifffff) ;  /* 0xffffffe802e07950 */ /* 0x000fea0003c3ffff */
.L_x_16:
        /* <DEDUP_REMOVED lines=16> */
.L_x_22:


//--------------------- .text._Z28single_iteration_cuda_cornerPfS_S_iifffff --------------------------
	.section	.text._Z28single_iteration_cuda_cornerPfS_S_iifffff,"ax",@progbits
	.align	128
        .global         _Z28single_iteration_cuda_cornerPfS_S_iifffff
        .type           _Z28single_iteration_cuda_cornerPfS_S_iifffff,@function
        .size           _Z28single_iteration_cuda_cornerPfS_S_iifffff,(.L_x_25 - _Z28single_iteration_cuda_cornerPfS_S_iifffff)
        .other          _Z28single_iteration_cuda_cornerPfS_S_iifffff,@"STO_CUDA_ENTRY STV_DEFAULT"
_Z28single_iteration_cuda_cornerPfS_S_iifffff:
.text._Z28single_iteration_cuda_cornerPfS_S_iifffff:
[----:B------:R-:W-:Y:S01]  /*0000*/  LDC R1, c[0x0][0x37c] ;  /* 0x0000df00ff017b82 */ /* 0x000fe20000000800 */
[----:B------:R-:W0:Y:S01]  /*0010*/  S2R R2, SR_CTAID.X ;  /* 0x0000000000027919 */ /* 0x000e220000002500 */
[----:B------:R-:W1:Y:S01]  /*0020*/  LDCU.64 UR4, c[0x0][0x358] ;  /* 0x00006b00ff0477ac */ /* 0x000e620008000a00 */
[----:B------:R-:W0:Y:S02]  /*0030*/  S2R R3, SR_TID.X ;  /* 0x0000000000037919 */ /* 0x000e240000002100 */
[----:B0-----:R-:W-:-:S13]  /*0040*/  LOP3.LUT P0, RZ, R2, R3, RZ, 0xfc, !PT ;  /* 0x0000000302ff7212 */ /* 0x001fda000780fcff */
[----:B-1----:R-:W-:Y:S05]  /*0050*/  @P0 BRA `(.L_x_17) ;  /* 0x0000000000540947 */ /* 0x002fea0003800000 */
[----:B------:R-:W0:Y:S01]  /*0060*/  LDC R13, c[0x0][0x39c] ;  /* 0x0000e700ff0d7b82 */ /* 0x000e220000000800 */
[----:B------:R-:W1:Y:S07]  /*0070*/  LDCU.128 UR8, c[0x0][0x3a0] ;  /* 0x00007400ff0877ac */ /* 0x000e6e0008000c00 */
[----:B------:R-:W0:Y:S08]  /*0080*/  LDC.64 R6, c[0x0][0x388] ;  /* 0x0000e200ff067b82 */ /* 0x000e300000000a00 */
[----:B------:R-:W2:Y:S08]  /*0090*/  LDC.64 R8, c[0x0][0x388] ;  /* 0x0000e200ff087b82 */ /* 0x000eb00000000a00 */
[----:B------:R-:W3:Y:S08]  /*00a0*/  LDC.64 R4, c[0x0][0x390] ;  /* 0x0000e400ff047b82 */ /* 0x000ef00000000a00 */
[----:B------:R-:W4:Y:S01]  /*00b0*/  LDC.64 R2, c[0x0][0x380] ;  /* 0x0000e000ff027b82 */ /* 0x000f220000000a00 */
[----:B0-----:R-:W-:-:S06]  /*00c0*/  IMAD.WIDE R6, R13, 0x4, R6 ;  /* 0x000000040d067825 */ /* 0x001fcc00078e0206 */
[----:B------:R-:W5:Y:S04]  /*00d0*/  LDG.E R6, desc[UR4][R6.64] ;  /* 0x0000000406067981 */ /* 0x000f68000c1e1900 */
[----:B--2---:R-:W2:Y:S04]  /*00e0*/  LDG.E R0, desc[UR4][R8.64+0x4] ;  /* 0x0000040408007981 */ /* 0x004ea8000c1e1900 */
[----:B------:R-:W2:Y:S04]  /*00f0*/  LDG.E R11, desc[UR4][R8.64] ;  /* 0x00000004080b7981 */ /* 0x000ea8000c1e1900 */
[----:B---3--:R-:W1:Y:S04]  /*0100*/  LDG.E R4, desc[UR4][R4.64] ;  /* 0x0000000404047981 */ /* 0x008e68000c1e1900 */
[----:B----4-:R-:W3:Y:S01]  /*0110*/  LDG.E R15, desc[UR4][R2.64] ;  /* 0x00000004020f7981 */ /* 0x010ee2000c1e1900 */
[----:B--2---:R-:W-:Y:S01]  /*0120*/  FADD R13, R0, -R11 ;  /* 0x8000000b000d7221 */ /* 0x004fe20000000000 */
[----:B-----5:R-:W-:-:S03]  /*0130*/  FADD R0, -R11, R6 ;  /* 0x000000060b007221 */ /* 0x020fc60000000100 */
[----:B-1----:R-:W-:Y:S01]  /*0140*/  FFMA R13, R13, UR9, R4 ;  /* 0x000000090d0d7c23 */ /* 0x002fe20008000004 */
[----:B------:R-:W-:-:S03]  /*0150*/  FADD R11, -R11, 80 ;  /* 0x42a000000b0b7421 */ /* 0x000fc60000000100 */
[----:B------:R-:W-:-:S04]  /*0160*/  FFMA R0, R0, UR10, R13 ;  /* 0x0000000a00007c23 */ /* 0x000fc8000800000d */
[----:B------:R-:W-:-:S04]  /*0170*/  FFMA R0, R11, UR11, R0 ;  /* 0x0000000b0b007c23 */ /* 0x000fc80008000000 */
[----:B---3--:R-:W-:-:S05]  /*0180*/  FFMA R15, R0, UR8, R15 ;  /* 0x00000008000f7c23 */ /* 0x008fca000800000f */
[----:B------:R-:W-:Y:S01]  /*0190*/  STG.E desc[UR4][R2.64], R15 ;  /* 0x0000000f02007986 */ /* 0x000fe2000c101904 */
[----:B------:R-:W-:Y:S05]  /*01a0*/  EXIT ;  /* 0x000000000000794d */ /* 0x000fea0003800000 */
.L_x_17:
[----:B------:R-:W-:-:S04]  /*01b0*/  ISETP.NE.AND P0, PT, R3, RZ, PT ;  /* 0x000000ff0300720c */ /* 0x000fc80003f05270 */
[----:B------:R-:W-:-:S13]  /*01c0*/  ISETP.NE.OR P1, PT, R2, 0x1, P0 ;  /* 0x000000010200780c */ /* 0x000fda0000725670 */
[----:B------:R-:W-:Y:S05]  /*01d0*/  @P1 BRA `(.L_x_18) ;  /* 0x00000000005c1947 */ /* 0x000fea0003800000 */
[----:B------:R-:W0:Y:S01]  /*01e0*/  LDC R13, c[0x0][0x39c] ;  /* 0x0000e700ff0d7b82 */ /* 0x000e220000000800 */
[----:B------:R-:W1:Y:S07]  /*01f0*/  LDCU.128 UR8, c[0x0][0x3a0] ;  /* 0x00007400ff0877ac */ /* 0x000e6e0008000c00 */
[----:B------:R-:W0:Y:S08]  /*0200*/  LDC.64 R4, c[0x0][0x388] ;  /* 0x0000e200ff047b82 */ /* 0x000e300000000a00 */
[----:B------:R-:W2:Y:S08]  /*0210*/  LDC.64 R2, c[0x0][0x390] ;  /* 0x0000e400ff027b82 */ /* 0x000eb00000000a00 */
[----:B------:R-:W3:Y:S01]  /*0220*/  LDC.64 R6, c[0x0][0x380] ;  /* 0x0000e000ff067b82 */ /* 0x000ee20000000a00 */
[----:B0-----:R-:W-:-:S05]  /*0230*/  IMAD.WIDE R8, R13, 0x4, R4 ;  /* 0x000000040d087825 */ /* 0x001fca00078e0204 */
[----:B------:R-:W4:Y:S01]  /*0240*/  LDG.E R0, desc[UR4][R8.64+-0x8] ;  /* 0xfffff80408007981 */ /* 0x000f22000c1e1900 */
[----:B------:R-:W-:-:S03]  /*0250*/  IMAD.WIDE R4, R13, 0x4, R8 ;  /* 0x000000040d047825 */ /* 0x000fc600078e0208 */
[----:B------:R-:W4:Y:S01]  /*0260*/  LDG.E R11, desc[UR4][R8.64+-0x4] ;  /* 0xfffffc04080b7981 */ /* 0x000f22000c1e1900 */
[----:B--2---:R-:W-:-:S03]  /*0270*/  IMAD.WIDE R2, R13, 0x4, R2 ;  /* 0x000000040d027825 */ /* 0x004fc600078e0202 */
[----:B------:R-:W2:Y:S04]  /*0280*/  LDG.E R4, desc[UR4][R4.64+-0x4] ;  /* 0xfffffc0404047981 */ /* 0x000ea8000c1e1900 */
[----:B------:R-:W1:Y:S01]  /*0290*/  LDG.E R2, desc[UR4][R2.64+-0x4] ;  /* 0xfffffc0402027981 */ /* 0x000e62000c1e1900 */
[----:B---3--:R-:W-:-:S05]  /*02a0*/  IMAD.WIDE R6, R13, 0x4, R6 ;  /* 0x000000040d067825 */ /* 0x008fca00078e0206 */
[----:B------:R-:W3:Y:S01]  /*02b0*/  LDG.E R15, desc[UR4][R6.64+-0x4] ;  /* 0xfffffc04060f7981 */ /* 0x000ee2000c1e1900 */
[----:B----4-:R-:W-:Y:S01]  /*02c0*/  FADD R13, R0, -R11 ;  /* 0x8000000b000d7221 */ /* 0x010fe20000000000 */
[----:B--2---:R-:W-:-:S03]  /*02d0*/  FADD R0, -R11, R4 ;  /* 0x000000040b007221 */ /* 0x004fc60000000100 */
[----:B-1----:R-:W-:Y:S01]  /*02e0*/  FFMA R13, R13, UR9, R2 ;  /* 0x000000090d0d7c23 */ /* 0x002fe20008000002 */
[----:B------:R-:W-:-:S03]  /*02f0*/  FADD R11, -R11, 80 ;  /* 0x42a000000b0b7421 */ /* 0x000fc60000000100 */
[----:B------:R-:W-:-:S04]  /*0300*/  FFMA R0, R0, UR10, R13 ;  /* 0x0000000a00007c23 */ /* 0x000fc8000800000d */
[----:B------:R-:W-:-:S04]  /*0310*/  FFMA R0, R11, UR11, R0 ;  /* 0x0000000b0b007c23 */ /* 0x000fc80008000000 */
[----:B---3--:R-:W-:-:S05]  /*0320*/  FFMA R15, R0, UR8, R15 ;  /* 0x00000008000f7c23 */ /* 0x008fca000800000f */
[----:B------:R-:W-:Y:S01]  /*0330*/  STG.E desc[UR4][R6.64+-0x4], R15 ;  /* 0xfffffc0f06007986 */ /* 0x000fe2000c101904 */
[----:B------:R-:W-:Y:S05]  /*0340*/  EXIT ;  /* 0x000000000000794d */ /* 0x000fea0003800000 */
.L_x_18:
[----:B------:R-:W0:Y:S01]  /*0350*/  LDC R0, c[0x0][0x398] ;  /* 0x0000e600ff007b82 */ /* 0x000e220000000800 */
[----:B------:R-:W-:Y:S02]  /*0360*/  ISETP.NE.OR P1, PT, R2, 0x2, P0 ;  /* 0x000000020200780c */ /* 0x000fe40000725670 */
[----:B0-----:R-:W-:-:S11]  /*0370*/  IADD3 R0, PT, PT, R0, -0x1, RZ ;  /* 0xffffffff00007810 */ /* 0x001fd60007ffe0ff */
[----:B------:R-:W-:Y:S05]  /*0380*/  @P1 BRA `(.L_x_19) ;  /* 0x0000000000901947 */ /* 0x000fea0003800000 */
[----:B------:R-:W0:Y:S01]  /*0390*/  LDC R13, c[0x0][0x39c] ;  /* 0x0000e700ff0d7b82 */ /* 0x000e220000000800 */
[----:B------:R-:W1:Y:S01]  /*03a0*/  LDCU.64 UR6, c[0x0][0x390] ;  /* 0x00007200ff0677ac */ /* 0x000e620008000a00 */
[----:B------:R-:W2:Y:S06]  /*03b0*/  LDCU.128 UR8, c[0x0][0x3a0] ;  /* 0x00007400ff0877ac */ /* 0x000eac0008000c00 */
[----:B------:R-:W3:Y:S08]  /*03c0*/  LDC.64 R4, c[0x0][0x388] ;  /* 0x0000e200ff047b82 */ /* 0x000ef00000000a00 */
[----:B------:R-:W4:Y:S01]  /*03d0*/  LDC.64 R2, c[0x0][0x380] ;  /* 0x0000e000ff027b82 */ /* 0x000f220000000a00 */
[----:B0-----:R-:W-:Y:S01]  /*03e0*/  IMAD R0, R0, R13, RZ ;  /* 0x0000000d00007224 */ /* 0x001fe200078e02ff */
[----:B------:R-:W-:-:S04]  /*03f0*/  SHF.R.S32.HI R7, RZ, 0x1f, R13 ;  /* 0x0000001fff077819 */ /* 0x000fc8000001140d */
[CC--:B------:R-:W-:Y:S02]  /*0400*/  IADD3 R12, P0, PT, R0.reuse, R13.reuse, RZ ;  /* 0x0000000d000c7210 */ /* 0x0c0fe40007f1e0ff */
[C---:B------:R-:W-:Y:S02]  /*0410*/  IADD3 R10, PT, PT, R0.reuse, -R13, RZ ;  /* 0x8000000d000a7210 */ /* 0x040fe40007ffe0ff */
[----:B------:R-:W-:Y:S02]  /*0420*/  LEA.HI.X.SX32 R11, R0, R7, 0x1, P0 ;  /* 0x00000007000b7211 */ /* 0x000fe400000f0eff */
[----:B------:R-:W-:Y:S02]  /*0430*/  SHF.L.U32 R9, R12, 0x2, RZ ;  /* 0x000000020c097819 */ /* 0x000fe400000006ff */
[----:B------:R-:W-:Y:S02]  /*0440*/  IADD3 R0, P2, PT, R10, R13, RZ ;  /* 0x0000000d0a007210 */ /* 0x000fe40007f5e0ff */
[----:B------:R-:W-:-:S02]  /*0450*/  SHF.L.U64.HI R12, R12, 0x2, R11 ;  /* 0x000000020c0c7819 */ /* 0x000fc4000001020b */
[CC--:B---3--:R-:W-:Y:S02]  /*0460*/  IADD3 R6, P1, PT, R9.reuse, R4.reuse, RZ ;  /* 0x0000000409067210 */ /* 0x0c8fe40007f3e0ff */
[----:B-1----:R-:W-:Y:S02]  /*0470*/  IADD3 R8, P0, PT, R9, UR6, RZ ;  /* 0x0000000609087c10 */ /* 0x002fe4000ff1e0ff */
[----:B------:R-:W-:Y:S02]  /*0480*/  LEA.HI.X.SX32 R9, R10, R7, 0x1, P2 ;  /* 0x000000070a097211 */ /* 0x000fe400010f0eff */
[----:B------:R-:W-:Y:S02]  /*0490*/  LEA R4, P2, R0, R4, 0x2 ;  /* 0x0000000400047211 */ /* 0x000fe400078410ff */
[-C--:B------:R-:W-:Y:S02]  /*04a0*/  IADD3.X R7, PT, PT, R12, R5.reuse, RZ, P1, !PT ;  /* 0x000000050c077210 */ /* 0x080fe40000ffe4ff */
[----:B------:R-:W-:-:S02]  /*04b0*/  LEA.HI.X R5, R0, R5, R9, 0x2, P2 ;  /* 0x0000000500057211 */ /* 0x000fc400010f1409 */
[----:B------:R-:W-:Y:S01]  /*04c0*/  IADD3.X R9, PT, PT, R12, UR7, RZ, P0, !PT ;  /* 0x000000070c097c10 */ /* 0x000fe200087fe4ff */
[----:B------:R-:W3:Y:S04]  /*04d0*/  LDG.E R0, desc[UR4][R6.64+-0x8] ;  /* 0xfffff80406007981 */ /* 0x000ee8000c1e1900 */
[----:B------:R-:W3:Y:S01]  /*04e0*/  LDG.E R11, desc[UR4][R6.64+-0x4] ;  /* 0xfffffc04060b7981 */ /* 0x000ee2000c1e1900 */
[----:B------:R-:W-:-:S03]  /*04f0*/  LEA R13, R13, R10, 0x1 ;  /* 0x0000000a0d0d7211 */ /* 0x000fc600078e08ff */
[----:B------:R-:W5:Y:S04]  /*0500*/  LDG.E R4, desc[UR4][R4.64+-0x4] ;  /* 0xfffffc0404047981 */ /* 0x000f68000c1e1900 */
[----:B------:R-:W2:Y:S01]  /*0510*/  LDG.E R8, desc[UR4][R8.64+-0x4] ;  /* 0xfffffc0408087981 */ /* 0x000ea2000c1e1900 */
[----:B----4-:R-:W-:-:S05]  /*0520*/  IMAD.WIDE R2, R13, 0x4, R2 ;  /* 0x000000040d027825 */ /* 0x010fca00078e0202 */
[----:B------:R-:W4:Y:S01]  /*0530*/  LDG.E R15, desc[UR4][R2.64+-0x4] ;  /* 0xfffffc04020f7981 */ /* 0x000f22000c1e1900 */
[----:B---3--:R-:W-:Y:S01]  /*0540*/  FADD R13, R0, -R11 ;  /* 0x8000000b000d7221 */ /* 0x008fe20000000000 */
[C---:B-----5:R-:W-:Y:S01]  /*0550*/  FADD R0, -R11.reuse, R4 ;  /* 0x000000040b007221 */ /* 0x060fe20000000100 */
[----:B------:R-:W-:Y:S02]  /*0560*/  FADD R11, -R11, 80 ;  /* 0x42a000000b0b7421 */ /* 0x000fe40000000100 */
[----:B--2---:R-:W-:-:S04]  /*0570*/  FFMA R13, R13, UR9, R8 ;  /* 0x000000090d0d7c23 */ /* 0x004fc80008000008 */
[----:B------:R-:W-:-:S04]  /*0580*/  FFMA R0, R0, UR10, R13 ;  /* 0x0000000a00007c23 */ /* 0x000fc8000800000d */
[----:B------:R-:W-:-:S04]  /*0590*/  FFMA R0, R11, UR11, R0 ;  /* 0x0000000b0b007c23 */ /* 0x000fc80008000000 */
[----:B----4-:R-:W-:-:S05]  /*05a0*/  FFMA R15, R0, UR8, R15 ;  /* 0x00000008000f7c23 */ /* 0x010fca000800000f */
[----:B------:R-:W-:Y:S01]  /*05b0*/  STG.E desc[UR4][R2.64+-0x4], R15 ;  /* 0xfffffc0f02007986 */ /* 0x000fe2000c101904 */
[----:B------:R-:W-:Y:S05]  /*05c0*/  EXIT ;  /* 0x000000000000794d */ /* 0x000fea0003800000 */
.L_x_19:
[----:B------:R-:W-:-:S13]  /*05d0*/  ISETP.NE.OR P0, PT, R2, 0x3, P0 ;  /* 0x000000030200780c */ /* 0x000fda0000705670 */
[----:B------:R-:W-:Y:S05]  /*05e0*/  @P0 EXIT ;  /* 0x000000000000094d */ /* 0x000fea0003800000 */
[----:B------:R-:W0:Y:S01]  /*05f0*/  LDCU UR6, c[0x0][0x39c] ;  /* 0x00007380ff0677ac */ /* 0x000e220008000800 */
[----:B------:R-:W1:Y:S01]  /*0600*/  LDC.64 R6, c[0x0][0x388] ;  /* 0x0000e200ff067b82 */ /* 0x000e620000000a00 */
[----:B------:R-:W2:Y:S07]  /*0610*/  LDCU.128 UR8, c[0x0][0x3a0] ;  /* 0x00007400ff0877ac */ /* 0x000eae0008000c00 */
[----:B------:R-:W3:Y:S08]  /*0620*/  LDC.64 R2, c[0x0][0x390] ;  /* 0x0000e400ff027b82 */ /* 0x000ef00000000a00 */
[----:B------:R-:W4:Y:S01]  /*0630*/  LDC.64 R8, c[0x0][0x380] ;  /* 0x0000e000ff087b82 */ /* 0x000f220000000a00 */
[----:B0-----:R-:W-:-:S05]  /*0640*/  IMAD R13, R0, UR6, RZ ;  /* 0x00000006000d7c24 */ /* 0x001fca000f8e02ff */
[C---:B------:R-:W-:Y:S01]  /*0650*/  IADD3 R11, PT, PT, R13.reuse, -UR6, RZ ;  /* 0x800000060d0b7c10 */ /* 0x040fe2000fffe0ff */
[----:B-1----:R-:W-:-:S04]  /*0660*/  IMAD.WIDE R4, R13, 0x4, R6 ;  /* 0x000000040d047825 */ /* 0x002fc800078e0206 */
[----:B------:R-:W-:Y:S01]  /*0670*/  IMAD.WIDE R6, R11, 0x4, R6 ;  /* 0x000000040b067825 */ /* 0x000fe200078e0206 */
[----:B------:R-:W5:Y:S03]  /*0680*/  LDG.E R0, desc[UR4][R4.64+0x4] ;  /* 0x0000040404007981 */ /* 0x000f66000c1e1900 */
[C---:B---3--:R-:W-:Y:S01]  /*0690*/  IMAD.WIDE R2, R13.reuse, 0x4, R2 ;  /* 0x000000040d027825 */ /* 0x048fe200078e0202 */
[----:B------:R-:W5:Y:S04]  /*06a0*/  LDG.E R11, desc[UR4][R4.64] ;  /* 0x00000004040b7981 */ /* 0x000f68000c1e1900 */
[----:B------:R-:W3:Y:S04]  /*06b0*/  LDG.E R6, desc[UR4][R6.64] ;  /* 0x0000000406067981 */ /* 0x000ee8000c1e1900 */
[----:B------:R-:W2:Y:S01]  /*06c0*/  LDG.E R2, desc[UR4][R2.64] ;  /* 0x0000000402027981 */ /* 0x000ea2000c1e1900 */
[----:B----4-:R-:W-:-:S05]  /*06d0*/  IMAD.WIDE R8, R13, 0x4, R8 ;  /* 0x000000040d087825 */ /* 0x010fca00078e0208 */
[----:B------:R-:W4:Y:S01]  /*06e0*/  LDG.E R15, desc[UR4][R8.64] ;  /* 0x00000004080f7981 */ /* 0x000f22000c1e1900 */
[----:B-----5:R-:W-:Y:S01]  /*06f0*/  FADD R13, R0, -R11 ;  /* 0x8000000b000d7221 */ /* 0x020fe20000000000 */
[----:B---3--:R-:W-:-:S03]  /*0700*/  FADD R0, -R11, R6 ;  /* 0x000000060b007221 */ /* 0x008fc60000000100 */
[----:B--2---:R-:W-:Y:S01]  /*0710*/  FFMA R13, R13, UR9, R2 ;  /* 0x000000090d0d7c23 */ /* 0x004fe20008000002 */
[----:B------:R-:W-:-:S03]  /*0720*/  FADD R11, -R11, 80 ;  /* 0x42a000000b0b7421 */ /* 0x000fc60000000100 */
[----:B------:R-:W-:-:S04]  /*0730*/  FFMA R0, R0, UR10, R13 ;  /* 0x0000000a00007c23 */ /* 0x000fc8000800000d */
[----:B------:R-:W-:-:S04]  /*0740*/  FFMA R0, R11, UR11, R0 ;  /* 0x0000000b0b007c23 */ /* 0x000fc80008000000 */
[----:B----4-:R-:W-:-:S05]  /*0750*/  FFMA R15, R0, UR8, R15 ;  /* 0x00000008000f7c23 */ /* 0x010fca000800000f */
[----:B------:R-:W-:Y:S01]  /*0760*/  STG.E desc[UR4][R8.64], R15 ;  /* 0x0000000f08007986 */ /* 0x000fe2000c101904 */
[----:B------:R-:W-:Y:S05]  /*0770*/  EXIT ;  /* 0x000000000000794d */ /* 0x000fea0003800000 */
.L_x_20:
        /* <DEDUP_REMOVED lines=16> */
.L_x_25:


//--------------------- .nv.shared.reserved.0     --------------------------
	.section	.nv.shared.reserved.0,"aw",@nobits
	.weak		__nv_reservedSMEM_offset_0_alias
	.size		__nv_reservedSMEM_offset_0_alias, 0, 64
	.other		__nv_reservedSMEM_offset_0_alias,@"STO_CUDA_RESERVED_SHARED STV_DEFAULT"
__nv_reservedSMEM_offset_0_alias:
	.zero		0
	.zero		64


//--------------------- .nv.constant0._Z31single_iteration_cuda_base_casePfS_S_iifffff --------------------------
	.section	.nv.constant0._Z31single_iteration_cuda_base_casePfS_S_iifffff,"a",@progbits
	.sectionflags	@""
	.align	4
.nv.constant0._Z31single_iteration_cuda_base_casePfS_S_iifffff:
	.zero		948


//--------------------- .nv.constant0._Z26single_iteration_cuda_edgePfS_S_iifffff --------------------------
	.section	.nv.constant0._Z26single_iteration_cuda_edgePfS_S_iifffff,"a",@progbits
	.sectionflags	@""
	.align	4
.nv.constant0._Z26single_iteration_cuda_edgePfS_S_iifffff:
	.zero		948


//--------------------- .nv.constant0._Z28single_iteration_cuda_cornerPfS_S_iifffff --------------------------
	.section	.nv.constant0._Z28single_iteration_cuda_cornerPfS_S_iifffff,"a",@progbits
	.sectionflags	@""
	.align	4
.nv.constant0._Z28single_iteration_cuda_cornerPfS_S_iifffff:
	.zero		948


//--------------------- SYMBOLS --------------------------

	.type		.nv.reservedSmem.offset0,@object
	.size		.nv.reservedSmem.offset0,0x4
